	.target	sm_90a

	.elftype	@"ET_EXEC"


//--------------------- .note.nv.tkinfo           --------------------------
	.section	.note.nv.tkinfo,"",@"SHT_NOTE"
	.sectionflags	@"SHF_NOTE_NV_TKINFO"
	.tkinfo
        /*0018*/ 	.word	0x00000002
        /*0030*/ 	.string	""
        /*0030*/ 	.string	"ptxas"
        /*0030*/ 	.string	"Cuda compilation tools, release 13.0, V13.0.88"
        /*0030*/ 	.string	"Build cuda_13.0.r13.0/compiler.36424714_0"
        /*0030*/ 	.string	"-arch sm_90a -m 64 "



//--------------------- .note.nv.cuinfo           --------------------------
	.section	.note.nv.cuinfo,"",@"SHT_NOTE"
	.sectionflags	@"SHF_NOTE_NV_CUINFO"
        /*0018*/ 	.short	0x0002
        /*001a*/ 	.short	0x005a
        /*001c*/ 	.short	0x0082
	.zero		2


//--------------------- .nv.info                  --------------------------
	.section	.nv.info,"",@"SHT_CUDA_INFO"
	.align	4


	//----- nvinfo : EIATTR_REGCOUNT
	.align		4
        /*0000*/ 	.byte	0x04, 0x2f
        /*0002*/ 	.short	(.L_15 - .L_14)
	.align		4
.L_14:
        /*0004*/ 	.word	index@(_ZN7cutlass13device_kernelINS_4gemm6kernel13GemmUniversalIN4cute5tupleIJiiiiEEENS1_10collective13CollectiveMmaINS1_34MainloopSm90TmaGmmaWarpSpecializedILi7ENS5_IJNS4_1CILi1EEESB_SB_EEENS1_35KernelTmaWarpSpecializedCooperativeEEENS5_IJNSA_ILi128EEESF_NSA_ILi64EEEEEENS_10bfloat16_tENS5_IJlSB_lEEESI_NS5_IJSB_llEEENS4_8TiledMMAINS4_8MMA_AtomIJNS4_4SM904GMMA28MMA_64x128x16_F32BF16BF16_SSILNSO_5MajorE0ELSQ_1ELNSO_7ScaleInE1ELSR_1EEEEEENS4_6LayoutINS5_IJNSA_ILi2EEESB_SB_EEENS5_IJSB_NSA_ILi0EEESX_EEEEENS5_IJNS4_10UnderscoreES10_S10_EEEEENS4_13SM90_TMA_LOADENS4_14ComposedLayoutINS4_7SwizzleILi3ELi4ELi3EEENS4_18smem_ptr_flag_bitsILi16EEENSU_INS5_IJNSA_ILi8EEESG_EEENS5_IJSG_SB_EEEEEEEvNS4_8identityES13_NS14_IS16_S18_NSU_INS5_IJSG_S19_EEENS5_IJSB_SG_EEEEEEEvS1E_EENS_8epilogue10collective6detail29Sm90TmaWarpSpecializedAdapterINS1L_15DefaultEpilogueISI_SJ_SJ_NS1K_6thread17LinearCombinationISI_Li1EffLNS1P_9ScaleType4KindE0ELNS_15FloatRoundStyleE2ESI_EENS1_15EpilogueDefaultEEEEEvvEEEEvNT_6ParamsE)
        /*0008*/ 	.word	0x000000a8


	//----- nvinfo : EIATTR_FRAME_SIZE
	.align		4
.L_15:
        /*000c*/ 	.byte	0x04, 0x11
        /*000e*/ 	.short	(.L_17 - .L_16)
	.align		4
.L_16:
        /*0010*/ 	.word	index@(_ZN7cutlass13device_kernelINS_4gemm6kernel13GemmUniversalIN4cute5tupleIJiiiiEEENS1_10collective13CollectiveMmaINS1_34MainloopSm90TmaGmmaWarpSpecializedILi7ENS5_IJNS4_1CILi1EEESB_SB_EEENS1_35KernelTmaWarpSpecializedCooperativeEEENS5_IJNSA_ILi128EEESF_NSA_ILi64EEEEEENS_10bfloat16_tENS5_IJlSB_lEEESI_NS5_IJSB_llEEENS4_8TiledMMAINS4_8MMA_AtomIJNS4_4SM904GMMA28MMA_64x128x16_F32BF16BF16_SSILNSO_5MajorE0ELSQ_1ELNSO_7ScaleInE1ELSR_1EEEEEENS4_6LayoutINS5_IJNSA_ILi2EEESB_SB_EEENS5_IJSB_NSA_ILi0EEESX_EEEEENS5_IJNS4_10UnderscoreES10_S10_EEEEENS4_13SM90_TMA_LOADENS4_14ComposedLayoutINS4_7SwizzleILi3ELi4ELi3EEENS4_18smem_ptr_flag_bitsILi16EEENSU_INS5_IJNSA_ILi8EEESG_EEENS5_IJSG_SB_EEEEEEEvNS4_8identityES13_NS14_IS16_S18_NSU_INS5_IJSG_S19_EEENS5_IJSB_SG_EEEEEEEvS1E_EENS_8epilogue10collective6detail29Sm90TmaWarpSpecializedAdapterINS1L_15DefaultEpilogueISI_SJ_SJ_NS1K_6thread17LinearCombinationISI_Li1EffLNS1P_9ScaleType4KindE0ELNS_15FloatRoundStyleE2ESI_EENS1_15EpilogueDefaultEEEEEvvEEEEvNT_6ParamsE)
        /*0014*/ 	.word	0x00000000


	//----- nvinfo : EIATTR_MIN_STACK_SIZE
	.align		4
.L_17:
        /*0018*/ 	.byte	0x04, 0x12
        /*001a*/ 	.short	(.L_19 - .L_18)
	.align		4
.L_18:
        /*001c*/ 	.word	index@(_ZN7cutlass13device_kernelINS_4gemm6kernel13GemmUniversalIN4cute5tupleIJiiiiEEENS1_10collective13CollectiveMmaINS1_34MainloopSm90TmaGmmaWarpSpecializedILi7ENS5_IJNS4_1CILi1EEESB_SB_EEENS1_35KernelTmaWarpSpecializedCooperativeEEENS5_IJNSA_ILi128EEESF_NSA_ILi64EEEEEENS_10bfloat16_tENS5_IJlSB_lEEESI_NS5_IJSB_llEEENS4_8TiledMMAINS4_8MMA_AtomIJNS4_4SM904GMMA28MMA_64x128x16_F32BF16BF16_SSILNSO_5MajorE0ELSQ_1ELNSO_7ScaleInE1ELSR_1EEEEEENS4_6LayoutINS5_IJNSA_ILi2EEESB_SB_EEENS5_IJSB_NSA_ILi0EEESX_EEEEENS5_IJNS4_10UnderscoreES10_S10_EEEEENS4_13SM90_TMA_LOADENS4_14ComposedLayoutINS4_7SwizzleILi3ELi4ELi3EEENS4_18smem_ptr_flag_bitsILi16EEENSU_INS5_IJNSA_ILi8EEESG_EEENS5_IJSG_SB_EEEEEEEvNS4_8identityES13_NS14_IS16_S18_NSU_INS5_IJSG_S19_EEENS5_IJSB_SG_EEEEEEEvS1E_EENS_8epilogue10collective6detail29Sm90TmaWarpSpecializedAdapterINS1L_15DefaultEpilogueISI_SJ_SJ_NS1K_6thread17LinearCombinationISI_Li1EffLNS1P_9ScaleType4KindE0ELNS_15FloatRoundStyleE2ESI_EENS1_15EpilogueDefaultEEEEEvvEEEEvNT_6ParamsE)
        /*0020*/ 	.word	0x00000000
.L_19:


//--------------------- .nv.compat                --------------------------
	.section	.nv.compat,"",@"SHT_CUDA_COMPAT_INFO"
	.align	4
        /*0000*/ 	.byte	0x02, 0x09, 0x01, 0x00, 0x02, 0x02, 0x04, 0x00, 0x02, 0x05, 0x05, 0x00, 0x03, 0x07, 0x01, 0x01
        /*0010*/ 	.byte	0x02, 0x03, 0x01, 0x00, 0x02, 0x06, 0x01, 0x00, 0x04, 0x0b, 0x08, 0x00, 0x00, 0x00, 0x00, 0x00
        /*0020*/ 	.byte	0x00, 0x00, 0x00, 0x00


//--------------------- .nv.info._ZN7cutlass13device_kernelINS_4gemm6kernel13GemmUniversalIN4cute5tupleIJiiiiEEENS1_10collective13CollectiveMmaINS1_34MainloopSm90TmaGmmaWarpSpecializedILi7ENS5_IJNS4_1CILi1EEESB_SB_EEENS1_35KernelTmaWarpSpecializedCooperativeEEENS5_IJNSA_ILi128EEESF_NSA_ILi64EEEEEENS_10bfloat16_tENS5_IJlSB_lEEESI_NS5_IJSB_llEEENS4_8TiledMMAINS4_8MMA_AtomIJNS4_4SM904GMMA28MMA_64x128x16_F32BF16BF16_SSILNSO_5MajorE0ELSQ_1ELNSO_7ScaleInE1ELSR_1EEEEEENS4_6LayoutINS5_IJNSA_ILi2EEESB_SB_EEENS5_IJSB_NSA_ILi0EEESX_EEEEENS5_IJNS4_10UnderscoreES10_S10_EEEEENS4_13SM90_TMA_LOADENS4_14ComposedLayoutINS4_7SwizzleILi3ELi4ELi3EEENS4_18smem_ptr_flag_bitsILi16EEENSU_INS5_IJNSA_ILi8EEESG_EEENS5_IJSG_SB_EEEEEEEvNS4_8identityES13_NS14_IS16_S18_NSU_INS5_IJSG_S19_EEENS5_IJSB_SG_EEEEEEEvS1E_EENS_8epilogue10collective6detail29Sm90TmaWarpSpecializedAdapterINS1L_15DefaultEpilogueISI_SJ_SJ_NS1K_6thread17LinearCombinationISI_Li1EffLNS1P_9ScaleType4KindE0ELNS_15FloatRoundStyleE2ESI_EENS1_15EpilogueDefaultEEEEEvvEEEEvNT_6ParamsE --------------------------
	.section	.nv.info._ZN7cutlass13device_kernelINS_4gemm6kernel13GemmUniversalIN4cute5tupleIJiiiiEEENS1_10collective13CollectiveMmaINS1_34MainloopSm90TmaGmmaWarpSpecializedILi7ENS5_IJNS4_1CILi1EEESB_SB_EEENS1_35KernelTmaWarpSpecializedCooperativeEEENS5_IJNSA_ILi128EEESF_NSA_ILi64EEEEEENS_10bfloat16_tENS5_IJlSB_lEEESI_NS5_IJSB_llEEENS4_8TiledMMAINS4_8MMA_AtomIJNS4_4SM904GMMA28MMA_64x128x16_F32BF16BF16_SSILNSO_5MajorE0ELSQ_1ELNSO_7ScaleInE1ELSR_1EEEEEENS4_6LayoutINS5_IJNSA_ILi2EEESB_SB_EEENS5_IJSB_NSA_ILi0EEESX_EEEEENS5_IJNS4_10UnderscoreES10_S10_EEEEENS4_13SM90_TMA_LOADENS4_14ComposedLayoutINS4_7SwizzleILi3ELi4ELi3EEENS4_18smem_ptr_flag_bitsILi16EEENSU_INS5_IJNSA_ILi8EEESG_EEENS5_IJSG_SB_EEEEEEEvNS4_8identityES13_NS14_IS16_S18_NSU_INS5_IJSG_S19_EEENS5_IJSB_SG_EEEEEEEvS1E_EENS_8epilogue10collective6detail29Sm90TmaWarpSpecializedAdapterINS1L_15DefaultEpilogueISI_SJ_SJ_NS1K_6thread17LinearCombinationISI_Li1EffLNS1P_9ScaleType4KindE0ELNS_15FloatRoundStyleE2ESI_EENS1_15EpilogueDefaultEEEEEvvEEEEvNT_6ParamsE,"",@"SHT_CUDA_INFO"
	.sectionflags	@""
	.align	4


	//----- nvinfo : EIATTR_CUDA_API_VERSION
	.align		4
        /*0000*/ 	.byte	0x04, 0x37
        /*0002*/ 	.short	(.L_21 - .L_20)
.L_20:
        /*0004*/ 	.word	0x00000082


	//----- nvinfo : EIATTR_KPARAM_INFO
	.align		4
.L_21:
        /*0008*/ 	.byte	0x04, 0x17
        /*000a*/ 	.short	(.L_23 - .L_22)
.L_22:
        /*000c*/ 	.word	0x00000000
        /*0010*/ 	.short	0x0000
        /*0012*/ 	.short	0x0070
        /*0014*/ 	.byte	0x00, 0xf0, 0x01, 0x10


	//----- nvinfo : EIATTR_SPARSE_MMA_MASK
	.align		4
.L_23:
        /*0018*/ 	.byte	0x03, 0x50
        /*001a*/ 	.short	0x0000


	//----- nvinfo : EIATTR_MAXREG_COUNT
	.align		4
        /*001c*/ 	.byte	0x03, 0x1b
        /*001e*/ 	.short	0x00a8


	//----- nvinfo : EIATTR_NUM_BARRIERS
	.align		4
        /*0020*/ 	.byte	0x02, 0x4c
        /*0022*/ 	.byte	0x01
	.zero		1


	//----- nvinfo : EIATTR_EXTERNS
	.align		4
        /*0024*/ 	.byte	0x04, 0x0f
        /*0026*/ 	.short	(.L_25 - .L_24)


	//   ....[0]....
	.align		4
.L_24:
        /*0028*/ 	.word	index@(__assertfail)


	//----- nvinfo : EIATTR_MERCURY_ISA_VERSION
	.align		4
.L_25:
        /*002c*/ 	.byte	0x03, 0x5f
        /*002e*/ 	.short	0x0101


	//----- nvinfo : EIATTR_INT_WARP_WIDE_INSTR_OFFSETS
	.align		4
        /*0030*/ 	.byte	0x04, 0x31
        /*0032*/ 	.short	(.L_27 - .L_26)


	//   ....[0]....
.L_26:
        /*0034*/ 	.word	0x00000450


	//   ....[1]....
        /*0038*/ 	.word	0x00000460


	//   ....[2]....
        /*003c*/ 	.word	0x00000520


	//----- nvinfo : EIATTR_COOP_GROUP_MASK_REGIDS
	.align		4
.L_27:
        /*0040*/ 	.byte	0x04, 0x29
        /*0042*/ 	.short	(.L_29 - .L_28)


	//   ....[0]....
.L_28:
        /*0044*/ 	.word	0xffffffff


	//   ....[1]....
        /*0048*/ 	.word	0xffffffff


	//   ....[2]....
        /*004c*/ 	.word	0xffffffff


	//   ....[3]....
        /*0050*/ 	.word	0xffffffff


	//   ....[4]....
        /*0054*/ 	.word	0xffffffff


	//----- nvinfo : EIATTR_COOP_GROUP_INSTR_OFFSETS
	.align		4
.L_29:
        /*0058*/ 	.byte	0x04, 0x28
        /*005a*/ 	.short	(.L_31 - .L_30)


	//   ....[0]....
.L_30:
        /*005c*/ 	.word	0x00000060


	//   ....[1]....
        /*0060*/ 	.word	0x00000070


	//   ....[2]....
        /*0064*/ 	.word	0x00000130


	//   ....[3]....
        /*0068*/ 	.word	0x00000320


	//   ....[4]....
        /*006c*/ 	.word	0x00001220


	//----- nvinfo : EIATTR_REG_RECONFIG
	.align		4
.L_31:
        /*0070*/ 	.byte	0x01, 0x54
	.zero		2


	//----- nvinfo : EIATTR_SYSCALL_OFFSETS
	.align		4
        /*0074*/ 	.byte	0x04, 0x46
        /*0076*/ 	.short	(.L_33 - .L_32)


	//   ....[0]....
.L_32:
        /*0078*/ 	.word	0x00001410


	//----- nvinfo : EIATTR_MBARRIER_INSTR_OFFSETS
	.align		4
.L_33:
        /*007c*/ 	.byte	0x04, 0x39
        /*007e*/ 	.short	(.L_35 - .L_34)


	//   ....[0]....
.L_34:
        /*0080*/ 	.word	0x00000230
        /*0084*/ 	.word	0x000000ff
        /*0088*/ 	.word	0x00000000
        /*008c*/ 	.short	0x0100
        /*008e*/ 	.byte	0x08
	.zero		1


	//   ....[1]....
        /*0090*/ 	.word	0x00000240
        /*0094*/ 	.word	0x000000ff
        /*0098*/ 	.word	0x00000038
        /*009c*/ 	.short	0x0100
        /*009e*/ 	.byte	0x08
	.zero		1


	//   ....[2]....
        /*00a0*/ 	.word	0x00000250
        /*00a4*/ 	.word	0x000000ff
        /*00a8*/ 	.word	0x00000008
        /*00ac*/ 	.short	0x0100
        /*00ae*/ 	.byte	0x08
	.zero		1


	//   ....[3]....
        /*00b0*/ 	.word	0x00000260
        /*00b4*/ 	.word	0x000000ff
        /*00b8*/ 	.word	0x00000040
        /*00bc*/ 	.short	0x0100
        /*00be*/ 	.byte	0x08
	.zero		1


	//   ....[4]....
        /*00c0*/ 	.word	0x00000270
        /*00c4*/ 	.word	0x000000ff
        /*00c8*/ 	.word	0x00000010
        /*00cc*/ 	.short	0x0100
        /*00ce*/ 	.byte	0x08
	.zero		1


	//   ....[5]....
        /*00d0*/ 	.word	0x00000280
        /*00d4*/ 	.word	0x000000ff
        /*00d8*/ 	.word	0x00000048
        /*00dc*/ 	.short	0x0100
        /*00de*/ 	.byte	0x08
	.zero		1


	//   ....[6]....
        /*00e0*/ 	.word	0x00000290
        /*00e4*/ 	.word	0x000000ff
        /*00e8*/ 	.word	0x00000018
        /*00ec*/ 	.short	0x0100
        /*00ee*/ 	.byte	0x08
	.zero		1


	//   ....[7]....
        /*00f0*/ 	.word	0x000002a0
        /*00f4*/ 	.word	0x000000ff
        /*00f8*/ 	.word	0x00000050
        /*00fc*/ 	.short	0x0100
        /*00fe*/ 	.byte	0x08
	.zero		1


	//   ....[8]....
        /*0100*/ 	.word	0x000002b0
        /*0104*/ 	.word	0x000000ff
        /*0108*/ 	.word	0x00000020
        /*010c*/ 	.short	0x0100
        /*010e*/ 	.byte	0x08
	.zero		1


	//   ....[9]....
        /*0110*/ 	.word	0x000002c0
        /*0114*/ 	.word	0x000000ff
        /*0118*/ 	.word	0x00000058
        /*011c*/ 	.short	0x0100
        /*011e*/ 	.byte	0x08
	.zero		1


	//   ....[10]....
        /*0120*/ 	.word	0x000002d0
        /*0124*/ 	.word	0x000000ff
        /*0128*/ 	.word	0x00000028
        /*012c*/ 	.short	0x0100
        /*012e*/ 	.byte	0x08
	.zero		1


	//   ....[11]....
        /*0130*/ 	.word	0x000002e0
        /*0134*/ 	.word	0x000000ff
        /*0138*/ 	.word	0x00000060
        /*013c*/ 	.short	0x0100
        /*013e*/ 	.byte	0x08
	.zero		1


	//   ....[12]....
        /*0140*/ 	.word	0x000002f0
        /*0144*/ 	.word	0x000000ff
        /*0148*/ 	.word	0x00000030
        /*014c*/ 	.short	0x0100
        /*014e*/ 	.byte	0x08
	.zero		1


	//   ....[13]....
        /*0150*/ 	.word	0x00000300
        /*0154*/ 	.word	0x000000ff
        /*0158*/ 	.word	0x00000068
        /*015c*/ 	.short	0x0100
        /*015e*/ 	.byte	0x08
	.zero		1


	//   ....[14]....
        /*0160*/ 	.word	0x000005a0
        /*0164*/ 	.word	0x000000ff
        /*0168*/ 	.word	0x00000080
        /*016c*/ 	.short	0x0100
        /*016e*/ 	.byte	0x08
	.zero		1


	//   ....[15]....
        /*0170*/ 	.word	0x00000620
        /*0174*/ 	.word	0x000000ff
        /*0178*/ 	.word	0x00000088
        /*017c*/ 	.short	0x0100
        /*017e*/ 	.byte	0x08
	.zero		1


	//   ....[16]....
        /*0180*/ 	.word	0x00001490
        /*0184*/ 	.word	0x00000003
        /*0188*/ 	.word	0x00000000
        /*018c*/ 	.short	0x010a
        /*018e*/ 	.byte	0x3f
	.zero		1


	//   ....[17]....
        /*0190*/ 	.word	0x000014f0
        /*0194*/ 	.word	0x00000003
        /*0198*/ 	.word	0x00000000
        /*019c*/ 	.short	0x010a
        /*019e*/ 	.byte	0x3f
	.zero		1


	//   ....[18]....
        /*01a0*/ 	.word	0x00001840
        /*01a4*/ 	.word	0x000000ff
        /*01a8*/ 	.word	0x00000000
        /*01ac*/ 	.short	0x010a
        /*01ae*/ 	.byte	0x07
	.zero		1


	//   ....[19]....
        /*01b0*/ 	.word	0x00001880
        /*01b4*/ 	.word	0x000000ff
        /*01b8*/ 	.word	0x00000000
        /*01bc*/ 	.short	0x010a
        /*01be*/ 	.byte	0x07
	.zero		1


	//   ....[20]....
        /*01c0*/ 	.word	0x00001ae0
        /*01c4*/ 	.word	0x000000ff
        /*01c8*/ 	.word	0x00000000
        /*01cc*/ 	.short	0x0101
        /*01ce*/ 	.byte	0x07
	.zero		1


	//   ....[21]....
        /*01d0*/ 	.word	0x00001ce0
        /*01d4*/ 	.word	0x000000ff
        /*01d8*/ 	.word	0x00000000
        /*01dc*/ 	.short	0x0101
        /*01de*/ 	.byte	0x04
	.zero		1


	//   ....[22]....
        /*01e0*/ 	.word	0x00006f00
        /*01e4*/ 	.word	0x0000000e
        /*01e8*/ 	.word	0x00000038
        /*01ec*/ 	.short	0x010a
        /*01ee*/ 	.byte	0x3f
	.zero		1


	//   ....[23]....
        /*01f0*/ 	.word	0x00007330
        /*01f4*/ 	.word	0x00000006
        /*01f8*/ 	.word	0x00000088
        /*01fc*/ 	.short	0x0101
        /*01fe*/ 	.byte	0x3f
	.zero		1


	//   ....[24]....
        /*0200*/ 	.word	0x00007a10
        /*0204*/ 	.word	0x00000007
        /*0208*/ 	.word	0x00000000
        /*020c*/ 	.short	0x010a
        /*020e*/ 	.byte	0x3f
	.zero		1


	//   ....[25]....
        /*0210*/ 	.word	0x00007a90
        /*0214*/ 	.word	0x00000009
        /*0218*/ 	.word	0x00000000
        /*021c*/ 	.short	0x010a
        /*021e*/ 	.byte	0x3f
	.zero		1


	//   ....[26]....
        /*0220*/ 	.word	0x00007b20
        /*0224*/ 	.word	0x00000006
        /*0228*/ 	.word	0x00000000
        /*022c*/ 	.short	0x010a
        /*022e*/ 	.byte	0x3f
	.zero		1


	//   ....[27]....
        /*0230*/ 	.word	0x00007bb0
        /*0234*/ 	.word	0x00000009
        /*0238*/ 	.word	0x00000000
        /*023c*/ 	.short	0x010a
        /*023e*/ 	.byte	0x3f
	.zero		1


	//   ....[28]....
        /*0240*/ 	.word	0x00007c40
        /*0244*/ 	.word	0x00000006
        /*0248*/ 	.word	0x00000000
        /*024c*/ 	.short	0x010a
        /*024e*/ 	.byte	0x3f
	.zero		1


	//   ....[29]....
        /*0250*/ 	.word	0x00007cd0
        /*0254*/ 	.word	0x00000009
        /*0258*/ 	.word	0x00000000
        /*025c*/ 	.short	0x010a
        /*025e*/ 	.byte	0x3f
	.zero		1


	//   ....[30]....
        /*0260*/ 	.word	0x00007d60
        /*0264*/ 	.word	0x00000003
        /*0268*/ 	.word	0x00000000
        /*026c*/ 	.short	0x010a
        /*026e*/ 	.byte	0x3f
	.zero		1


	//   ....[31]....
        /*0270*/ 	.word	0x00007dc0
        /*0274*/ 	.word	0x00000003
        /*0278*/ 	.word	0x00000000
        /*027c*/ 	.short	0x010a
        /*027e*/ 	.byte	0x3f
	.zero		1


	//   ....[32]....
        /*0280*/ 	.word	0x00007e20
        /*0284*/ 	.word	0x00000004
        /*0288*/ 	.word	0x00000000
        /*028c*/ 	.short	0x010a
        /*028e*/ 	.byte	0x3f
	.zero		1


	//   ....[33]....
        /*0290*/ 	.word	0x00007ef0
        /*0294*/ 	.word	0x0000000e
        /*0298*/ 	.word	0x00000038
        /*029c*/ 	.short	0x010a
        /*029e*/ 	.byte	0x3f
	.zero		1


	//   ....[34]....
        /*02a0*/ 	.word	0x00007fc0
        /*02a4*/ 	.word	0x00000007
        /*02a8*/ 	.word	0x00000000
        /*02ac*/ 	.short	0x010a
        /*02ae*/ 	.byte	0x3f
	.zero		1


	//   ....[35]....
        /*02b0*/ 	.word	0x00008010
        /*02b4*/ 	.word	0x00000009
        /*02b8*/ 	.word	0x00000000
        /*02bc*/ 	.short	0x010a
        /*02be*/ 	.byte	0x3f
	.zero		1


	//   ....[36]....
        /*02c0*/ 	.word	0x00008060
        /*02c4*/ 	.word	0x00000006
        /*02c8*/ 	.word	0x00000000
        /*02cc*/ 	.short	0x010a
        /*02ce*/ 	.byte	0x3f
	.zero		1


	//   ....[37]....
        /*02d0*/ 	.word	0x000080b0
        /*02d4*/ 	.word	0x00000009
        /*02d8*/ 	.word	0x00000000
        /*02dc*/ 	.short	0x010a
        /*02de*/ 	.byte	0x3f
	.zero		1


	//   ....[38]....
        /*02e0*/ 	.word	0x00008100
        /*02e4*/ 	.word	0x00000006
        /*02e8*/ 	.word	0x00000000
        /*02ec*/ 	.short	0x010a
        /*02ee*/ 	.byte	0x3f
	.zero		1


	//   ....[39]....
        /*02f0*/ 	.word	0x00008150
        /*02f4*/ 	.word	0x00000009
        /*02f8*/ 	.word	0x00000000
        /*02fc*/ 	.short	0x010a
        /*02fe*/ 	.byte	0x3f
	.zero		1


	//----- nvinfo : EIATTR_NUM_MBARRIERS
	.align		4
.L_35:
        /*0300*/ 	.byte	0x03, 0x38
        /*0302*/ 	.short	0x0010


	//----- nvinfo : EIATTR_EXIT_INSTR_OFFSETS
	.align		4
        /*0304*/ 	.byte	0x04, 0x1c
        /*0306*/ 	.short	(.L_37 - .L_36)


	//   ....[0]....
.L_36:
        /*0308*/ 	.word	0x000006c0


	//   ....[1]....
        /*030c*/ 	.word	0x00000f80


	//   ....[2]....
        /*0310*/ 	.word	0x000065c0


	//   ....[3]....
        /*0314*/ 	.word	0x00006bf0


	//   ....[4]....
        /*0318*/ 	.word	0x00007db0


	//----- nvinfo : EIATTR_MAX_THREADS
	.align		4
.L_37:
        /*031c*/ 	.byte	0x04, 0x05
        /*031e*/ 	.short	(.L_39 - .L_38)
.L_38:
        /*0320*/ 	.word	0x00000180
        /*0324*/ 	.word	0x00000001
        /*0328*/ 	.word	0x00000001


	//----- nvinfo : EIATTR_CRS_STACK_SIZE
	.align		4
.L_39:
        /*032c*/ 	.byte	0x04, 0x1e
        /*032e*/ 	.short	(.L_41 - .L_40)
.L_40:
        /*0330*/ 	.word	0x00000000


	//----- nvinfo : EIATTR_CBANK_PARAM_SIZE
	.align		4
.L_41:
        /*0334*/ 	.byte	0x03, 0x19
        /*0336*/ 	.short	0x0470


	//----- nvinfo : EIATTR_PARAM_CBANK
	.align		4
        /*0338*/ 	.byte	0x04, 0x0a
        /*033a*/ 	.short	(.L_43 - .L_42)
	.align		4
.L_42:
        /*033c*/ 	.word	index@(.nv.constant0._ZN7cutlass13device_kernelINS_4gemm6kernel13GemmUniversalIN4cute5tupleIJiiiiEEENS1_10collective13CollectiveMmaINS1_34MainloopSm90TmaGmmaWarpSpecializedILi7ENS5_IJNS4_1CILi1EEESB_SB_EEENS1_35KernelTmaWarpSpecializedCooperativeEEENS5_IJNSA_ILi128EEESF_NSA_ILi64EEEEEENS_10bfloat16_tENS5_IJlSB_lEEESI_NS5_IJSB_llEEENS4_8TiledMMAINS4_8MMA_AtomIJNS4_4SM904GMMA28MMA_64x128x16_F32BF16BF16_SSILNSO_5MajorE0ELSQ_1ELNSO_7ScaleInE1ELSR_1EEEEEENS4_6LayoutINS5_IJNSA_ILi2EEESB_SB_EEENS5_IJSB_NSA_ILi0EEESX_EEEEENS5_IJNS4_10UnderscoreES10_S10_EEEEENS4_13SM90_TMA_LOADENS4_14ComposedLayoutINS4_7SwizzleILi3ELi4ELi3EEENS4_18smem_ptr_flag_bitsILi16EEENSU_INS5_IJNSA_ILi8EEESG_EEENS5_IJSG_SB_EEEEEEEvNS4_8identityES13_NS14_IS16_S18_NSU_INS5_IJSG_S19_EEENS5_IJSB_SG_EEEEEEEvS1E_EENS_8epilogue10collective6detail29Sm90TmaWarpSpecializedAdapterINS1L_15DefaultEpilogueISI_SJ_SJ_NS1K_6thread17LinearCombinationISI_Li1EffLNS1P_9ScaleType4KindE0ELNS_15FloatRoundStyleE2ESI_EENS1_15EpilogueDefaultEEEEEvvEEEEvNT_6ParamsE)
        /*0340*/ 	.short	0x0210
        /*0342*/ 	.short	0x0470


	//----- nvinfo : EIATTR_SW_WAR
	.align		4
.L_43:
        /*0344*/ 	.byte	0x04, 0x36
        /*0346*/ 	.short	(.L_45 - .L_44)
.L_44:
        /*0348*/ 	.word	0x00000008
.L_45:


//--------------------- .nv.callgraph             --------------------------
	.section	.nv.callgraph,"",@"SHT_CUDA_CALLGRAPH"
	.align	4
	.sectionentsize	8
	.align		4
        /*0000*/ 	.word	0x00000000
	.align		4
        /*0004*/ 	.word	0xffffffff
	.align		4
        /*0008*/ 	.word	index@(_ZN7cutlass13device_kernelINS_4gemm6kernel13GemmUniversalIN4cute5tupleIJiiiiEEENS1_10collective13CollectiveMmaINS1_34MainloopSm90TmaGmmaWarpSpecializedILi7ENS5_IJNS4_1CILi1EEESB_SB_EEENS1_35KernelTmaWarpSpecializedCooperativeEEENS5_IJNSA_ILi128EEESF_NSA_ILi64EEEEEENS_10bfloat16_tENS5_IJlSB_lEEESI_NS5_IJSB_llEEENS4_8TiledMMAINS4_8MMA_AtomIJNS4_4SM904GMMA28MMA_64x128x16_F32BF16BF16_SSILNSO_5MajorE0ELSQ_1ELNSO_7ScaleInE1ELSR_1EEEEEENS4_6LayoutINS5_IJNSA_ILi2EEESB_SB_EEENS5_IJSB_NSA_ILi0EEESX_EEEEENS5_IJNS4_10UnderscoreES10_S10_EEEEENS4_13SM90_TMA_LOADENS4_14ComposedLayoutINS4_7SwizzleILi3ELi4ELi3EEENS4_18smem_ptr_flag_bitsILi16EEENSU_INS5_IJNSA_ILi8EEESG_EEENS5_IJSG_SB_EEEEEEEvNS4_8identityES13_NS14_IS16_S18_NSU_INS5_IJSG_S19_EEENS5_IJSB_SG_EEEEEEEvS1E_EENS_8epilogue10collective6detail29Sm90TmaWarpSpecializedAdapterINS1L_15DefaultEpilogueISI_SJ_SJ_NS1K_6thread17LinearCombinationISI_Li1EffLNS1P_9ScaleType4KindE0ELNS_15FloatRoundStyleE2ESI_EENS1_15EpilogueDefaultEEEEEvvEEEEvNT_6ParamsE)
	.align		4
        /*000c*/ 	.word	index@(__assertfail)
	.align		4
        /*0010*/ 	.word	0x00000000
	.align		4
        /*0014*/ 	.word	0xfffffffe
	.align		4
        /*0018*/ 	.word	0x00000000
	.align		4
        /*001c*/ 	.word	0xfffffffd
	.align		4
        /*0020*/ 	.word	0x00000000
	.align		4
        /*0024*/ 	.word	0xfffffffc


//--------------------- .nv.constant4             --------------------------
	.section	.nv.constant4,"a",@progbits
	.align	8
	.align		8
.nv.constant4:
        /*0000*/ 	.dword	__assertfail
	.align		8
        /*0008*/ 	.dword	__unnamed_1
	.align		8
        /*0010*/ 	.dword	_ZN40_INTERNAL_ea90ad99_4_k_cu_4ed87747_236604cuda3std3__45__cpo5beginE
	.align		8
        /*0018*/ 	.dword	_ZN40_INTERNAL_ea90ad99_4_k_cu_4ed87747_236604cuda3std3__45__cpo3endE
	.align		8
        /*0020*/ 	.dword	_ZN40_INTERNAL_ea90ad99_4_k_cu_4ed87747_236604cuda3std3__45__cpo6cbeginE
	.align		8
        /*0028*/ 	.dword	_ZN40_INTERNAL_ea90ad99_4_k_cu_4ed87747_236604cuda3std3__45__cpo4cendE
	.align		8
        /*0030*/ 	.dword	_ZN40_INTERNAL_ea90ad99_4_k_cu_4ed87747_236604cuda3std3__442_GLOBAL__N__ea90ad99_4_k_cu_4ed87747_236606ignoreE
	.align		8
        /*0038*/ 	.dword	_ZN40_INTERNAL_ea90ad99_4_k_cu_4ed87747_236604cuda3std3__419piecewise_constructE
	.align		8
        /*0040*/ 	.dword	_ZN40_INTERNAL_ea90ad99_4_k_cu_4ed87747_236604cuda3std3__48in_placeE
	.align		8
        /*0048*/ 	.dword	_ZN40_INTERNAL_ea90ad99_4_k_cu_4ed87747_236604cuda3std6ranges3__45__cpo4swapE
	.align		8
        /*0050*/ 	.dword	_ZN40_INTERNAL_ea90ad99_4_k_cu_4ed87747_236604cuda3std6ranges3__45__cpo9iter_moveE
	.align		8
        /*0058*/ 	.dword	_ZN40_INTERNAL_ea90ad99_4_k_cu_4ed87747_236604cute7productE
	.align		8
        /*0060*/ 	.dword	_ZN40_INTERNAL_ea90ad99_4_k_cu_4ed87747_236604cute1_E
	.align		8
        /*0068*/ 	.dword	$str$22
	.align		8
        /*0070*/ 	.dword	$str$23


//--------------------- .text._ZN7cutlass13device_kernelINS_4gemm6kernel13GemmUniversalIN4cute5tupleIJiiiiEEENS1_10collective13CollectiveMmaINS1_34MainloopSm90TmaGmmaWarpSpecializedILi7ENS5_IJNS4_1CILi1EEESB_SB_EEENS1_35KernelTmaWarpSpecializedCooperativeEEENS5_IJNSA_ILi128EEESF_NSA_ILi64EEEEEENS_10bfloat16_tENS5_IJlSB_lEEESI_NS5_IJSB_llEEENS4_8TiledMMAINS4_8MMA_AtomIJNS4_4SM904GMMA28MMA_64x128x16_F32BF16BF16_SSILNSO_5MajorE0ELSQ_1ELNSO_7ScaleInE1ELSR_1EEEEEENS4_6LayoutINS5_IJNSA_ILi2EEESB_SB_EEENS5_IJSB_NSA_ILi0EEESX_EEEEENS5_IJNS4_10UnderscoreES10_S10_EEEEENS4_13SM90_TMA_LOADENS4_14ComposedLayoutINS4_7SwizzleILi3ELi4ELi3EEENS4_18smem_ptr_flag_bitsILi16EEENSU_INS5_IJNSA_ILi8EEESG_EEENS5_IJSG_SB_EEEEEEEvNS4_8identityES13_NS14_IS16_S18_NSU_INS5_IJSG_S19_EEENS5_IJSB_SG_EEEEEEEvS1E_EENS_8epilogue10collective6detail29Sm90TmaWarpSpecializedAdapterINS1L_15DefaultEpilogueISI_SJ_SJ_NS1K_6thread17LinearCombinationISI_Li1EffLNS1P_9ScaleType4KindE0ELNS_15FloatRoundStyleE2ESI_EENS1_15EpilogueDefaultEEEEEvvEEEEvNT_6ParamsE --------------------------
	.section	.text._ZN7cutlass13device_kernelINS_4gemm6kernel13GemmUniversalIN4cute5tupleIJiiiiEEENS1_10collective13CollectiveMmaINS1_34MainloopSm90TmaGmmaWarpSpecializedILi7ENS5_IJNS4_1CILi1EEESB_SB_EEENS1_35KernelTmaWarpSpecializedCooperativeEEENS5_IJNSA_ILi128EEESF_NSA_ILi64EEEEEENS_10bfloat16_tENS5_IJlSB_lEEESI_NS5_IJSB_llEEENS4_8TiledMMAINS4_8MMA_AtomIJNS4_4SM904GMMA28MMA_64x128x16_F32BF16BF16_SSILNSO_5MajorE0ELSQ_1ELNSO_7ScaleInE1ELSR_1EEEEEENS4_6LayoutINS5_IJNSA_ILi2EEESB_SB_EEENS5_IJSB_NSA_ILi0EEESX_EEEEENS5_IJNS4_10UnderscoreES10_S10_EEEEENS4_13SM90_TMA_LOADENS4_14ComposedLayoutINS4_7SwizzleILi3ELi4ELi3EEENS4_18smem_ptr_flag_bitsILi16EEENSU_INS5_IJNSA_ILi8EEESG_EEENS5_IJSG_SB_EEEEEEEvNS4_8identityES13_NS14_IS16_S18_NSU_INS5_IJSG_S19_EEENS5_IJSB_SG_EEEEEEEvS1E_EENS_8epilogue10collective6detail29Sm90TmaWarpSpecializedAdapterINS1L_15DefaultEpilogueISI_SJ_SJ_NS1K_6thread17LinearCombinationISI_Li1EffLNS1P_9ScaleType4KindE0ELNS_15FloatRoundStyleE2ESI_EENS1_15EpilogueDefaultEEEEEvvEEEEvNT_6ParamsE,"ax",@progbits
	.align	128
.text._ZN7cutlass13device_kernelINS_4gemm6kernel13GemmUniversalIN4cute5tupleIJiiiiEEENS1_10collective13CollectiveMmaINS1_34MainloopSm90TmaGmmaWarpSpecializedILi7ENS5_IJNS4_1CILi1EEESB_SB_EEENS1_35KernelTmaWarpSpecializedCooperativeEEENS5_IJNSA_ILi128EEESF_NSA_ILi64EEEEEENS_10bfloat16_tENS5_IJlSB_lEEESI_NS5_IJSB_llEEENS4_8TiledMMAINS4_8MMA_AtomIJNS4_4SM904GMMA28MMA_64x128x16_F32BF16BF16_SSILNSO_5MajorE0ELSQ_1ELNSO_7ScaleInE1ELSR_1EEEEEENS4_6LayoutINS5_IJNSA_ILi2EEESB_SB_EEENS5_IJSB_NSA_ILi0EEESX_EEEEENS5_IJNS4_10UnderscoreES10_S10_EEEEENS4_13SM90_TMA_LOADENS4_14ComposedLayoutINS4_7SwizzleILi3ELi4ELi3EEENS4_18smem_ptr_flag_bitsILi16EEENSU_INS5_IJNSA_ILi8EEESG_EEENS5_IJSG_SB_EEEEEEEvNS4_8identityES13_NS14_IS16_S18_NSU_INS5_IJSG_S19_EEENS5_IJSB_SG_EEEEEEEvS1E_EENS_8epilogue10collective6detail29Sm90TmaWarpSpecializedAdapterINS1L_15DefaultEpilogueISI_SJ_SJ_NS1K_6thread17LinearCombinationISI_Li1EffLNS1P_9ScaleType4KindE0ELNS_15FloatRoundStyleE2ESI_EENS1_15EpilogueDefaultEEEEEvvEEEEvNT_6ParamsE:
        .type           _ZN7cutlass13device_kernelINS_4gemm6kernel13GemmUniversalIN4cute5tupleIJiiiiEEENS1_10collective13CollectiveMmaINS1_34MainloopSm90TmaGmmaWarpSpecializedILi7ENS5_IJNS4_1CILi1EEESB_SB_EEENS1_35KernelTmaWarpSpecializedCooperativeEEENS5_IJNSA_ILi128EEESF_NSA_ILi64EEEEEENS_10bfloat16_tENS5_IJlSB_lEEESI_NS5_IJSB_llEEENS4_8TiledMMAINS4_8MMA_AtomIJNS4_4SM904GMMA28MMA_64x128x16_F32BF16BF16_SSILNSO_5MajorE0ELSQ_1ELNSO_7ScaleInE1ELSR_1EEEEEENS4_6LayoutINS5_IJNSA_ILi2EEESB_SB_EEENS5_IJSB_NSA_ILi0EEESX_EEEEENS5_IJNS4_10UnderscoreES10_S10_EEEEENS4_13SM90_TMA_LOADENS4_14ComposedLayoutINS4_7SwizzleILi3ELi4ELi3EEENS4_18smem_ptr_flag_bitsILi16EEENSU_INS5_IJNSA_ILi8EEESG_EEENS5_IJSG_SB_EEEEEEEvNS4_8identityES13_NS14_IS16_S18_NSU_INS5_IJSG_S19_EEENS5_IJSB_SG_EEEEEEEvS1E_EENS_8epilogue10collective6detail29Sm90TmaWarpSpecializedAdapterINS1L_15DefaultEpilogueISI_SJ_SJ_NS1K_6thread17LinearCombinationISI_Li1EffLNS1P_9ScaleType4KindE0ELNS_15FloatRoundStyleE2ESI_EENS1_15EpilogueDefaultEEEEEvvEEEEvNT_6ParamsE,@function
        .size           _ZN7cutlass13device_kernelINS_4gemm6kernel13GemmUniversalIN4cute5tupleIJiiiiEEENS1_10collective13CollectiveMmaINS1_34MainloopSm90TmaGmmaWarpSpecializedILi7ENS5_IJNS4_1CILi1EEESB_SB_EEENS1_35KernelTmaWarpSpecializedCooperativeEEENS5_IJNSA_ILi128EEESF_NSA_ILi64EEEEEENS_10bfloat16_tENS5_IJlSB_lEEESI_NS5_IJSB_llEEENS4_8TiledMMAINS4_8MMA_AtomIJNS4_4SM904GMMA28MMA_64x128x16_F32BF16BF16_SSILNSO_5MajorE0ELSQ_1ELNSO_7ScaleInE1ELSR_1EEEEEENS4_6LayoutINS5_IJNSA_ILi2EEESB_SB_EEENS5_IJSB_NSA_ILi0EEESX_EEEEENS5_IJNS4_10UnderscoreES10_S10_EEEEENS4_13SM90_TMA_LOADENS4_14ComposedLayoutINS4_7SwizzleILi3ELi4ELi3EEENS4_18smem_ptr_flag_bitsILi16EEENSU_INS5_IJNSA_ILi8EEESG_EEENS5_IJSG_SB_EEEEEEEvNS4_8identityES13_NS14_IS16_S18_NSU_INS5_IJSG_S19_EEENS5_IJSB_SG_EEEEEEEvS1E_EENS_8epilogue10collective6detail29Sm90TmaWarpSpecializedAdapterINS1L_15DefaultEpilogueISI_SJ_SJ_NS1K_6thread17LinearCombinationISI_Li1EffLNS1P_9ScaleType4KindE0ELNS_15FloatRoundStyleE2ESI_EENS1_15EpilogueDefaultEEEEEvvEEEEvNT_6ParamsE,(.L_x_200 - _ZN7cutlass13device_kernelINS_4gemm6kernel13GemmUniversalIN4cute5tupleIJiiiiEEENS1_10collective13CollectiveMmaINS1_34MainloopSm90TmaGmmaWarpSpecializedILi7ENS5_IJNS4_1CILi1EEESB_SB_EEENS1_35KernelTmaWarpSpecializedCooperativeEEENS5_IJNSA_ILi128EEESF_NSA_ILi64EEEEEENS_10bfloat16_tENS5_IJlSB_lEEESI_NS5_IJSB_llEEENS4_8TiledMMAINS4_8MMA_AtomIJNS4_4SM904GMMA28MMA_64x128x16_F32BF16BF16_SSILNSO_5MajorE0ELSQ_1ELNSO_7ScaleInE1ELSR_1EEEEEENS4_6LayoutINS5_IJNSA_ILi2EEESB_SB_EEENS5_IJSB_NSA_ILi0EEESX_EEEEENS5_IJNS4_10UnderscoreES10_S10_EEEEENS4_13SM90_TMA_LOADENS4_14ComposedLayoutINS4_7SwizzleILi3ELi4ELi3EEENS4_18smem_ptr_flag_bitsILi16EEENSU_INS5_IJNSA_ILi8EEESG_EEENS5_IJSG_SB_EEEEEEEvNS4_8identityES13_NS14_IS16_S18_NSU_INS5_IJSG_S19_EEENS5_IJSB_SG_EEEEEEEvS1E_EENS_8epilogue10collective6detail29Sm90TmaWarpSpecializedAdapterINS1L_15DefaultEpilogueISI_SJ_SJ_NS1K_6thread17LinearCombinationISI_Li1EffLNS1P_9ScaleType4KindE0ELNS_15FloatRoundStyleE2ESI_EENS1_15EpilogueDefaultEEEEEvvEEEEvNT_6ParamsE)
        .other          _ZN7cutlass13device_kernelINS_4gemm6kernel13GemmUniversalIN4cute5tupleIJiiiiEEENS1_10collective13CollectiveMmaINS1_34MainloopSm90TmaGmmaWarpSpecializedILi7ENS5_IJNS4_1CILi1EEESB_SB_EEENS1_35KernelTmaWarpSpecializedCooperativeEEENS5_IJNSA_ILi128EEESF_NSA_ILi64EEEEEENS_10bfloat16_tENS5_IJlSB_lEEESI_NS5_IJSB_llEEENS4_8TiledMMAINS4_8MMA_AtomIJNS4_4SM904GMMA28MMA_64x128x16_F32BF16BF16_SSILNSO_5MajorE0ELSQ_1ELNSO_7ScaleInE1ELSR_1EEEEEENS4_6LayoutINS5_IJNSA_ILi2EEESB_SB_EEENS5_IJSB_NSA_ILi0EEESX_EEEEENS5_IJNS4_10UnderscoreES10_S10_EEEEENS4_13SM90_TMA_LOADENS4_14ComposedLayoutINS4_7SwizzleILi3ELi4ELi3EEENS4_18smem_ptr_flag_bitsILi16EEENSU_INS5_IJNSA_ILi8EEESG_EEENS5_IJSG_SB_EEEEEEEvNS4_8identityES13_NS14_IS16_S18_NSU_INS5_IJSG_S19_EEENS5_IJSB_SG_EEEEEEEvS1E_EENS_8epilogue10collective6detail29Sm90TmaWarpSpecializedAdapterINS1L_15DefaultEpilogueISI_SJ_SJ_NS1K_6thread17LinearCombinationISI_Li1EffLNS1P_9ScaleType4KindE0ELNS_15FloatRoundStyleE2ESI_EENS1_15EpilogueDefaultEEEEEvvEEEEvNT_6ParamsE,@"STO_CUDA_ENTRY STV_DEFAULT"
_ZN7cutlass13device_kernelINS_4gemm6kernel13GemmUniversalIN4cute5tupleIJiiiiEEENS1_10collective13CollectiveMmaINS1_34MainloopSm90TmaGmmaWarpSpecializedILi7ENS5_IJNS4_1CILi1EEESB_SB_EEENS1_35KernelTmaWarpSpecializedCooperativeEEENS5_IJNSA_ILi128EEESF_NSA_ILi64EEEEEENS_10bfloat16_tENS5_IJlSB_lEEESI_NS5_IJSB_llEEENS4_8TiledMMAINS4_8MMA_AtomIJNS4_4SM904GMMA28MMA_64x128x16_F32BF16BF16_SSILNSO_5MajorE0ELSQ_1ELNSO_7ScaleInE1ELSR_1EEEEEENS4_6LayoutINS5_IJNSA_ILi2EEESB_SB_EEENS5_IJSB_NSA_ILi0EEESX_EEEEENS5_IJNS4_10UnderscoreES10_S10_EEEEENS4_13SM90_TMA_LOADENS4_14ComposedLayoutINS4_7SwizzleILi3ELi4ELi3EEENS4_18smem_ptr_flag_bitsILi16EEENSU_INS5_IJNSA_ILi8EEESG_EEENS5_IJSG_SB_EEEEEEEvNS4_8identityES13_NS14_IS16_S18_NSU_INS5_IJSG_S19_EEENS5_IJSB_SG_EEEEEEEvS1E_EENS_8epilogue10collective6detail29Sm90TmaWarpSpecializedAdapterINS1L_15DefaultEpilogueISI_SJ_SJ_NS1K_6thread17LinearCombinationISI_Li1EffLNS1P_9ScaleType4KindE0ELNS_15FloatRoundStyleE2ESI_EENS1_15EpilogueDefaultEEEEEvvEEEEvNT_6ParamsE:
[----:B------:R-:W0:Y:S01]  /*0000*/  LDC R1, c[0x0][0x28] ;  /* 0x00000a00ff017b82 */ /* 0x000e220000000800 */
[----:B------:R-:W1:Y:S01]  /*0010*/  S2R R3, SR_TID.X ;  /* 0x0000000000037919 */ /* 0x000e620000002100 */
[----:B------:R-:W-:Y:S01]  /*0020*/  ELECT P0, URZ, PT ;  /* 0x00000000003f782f */ /* 0x000fe20003800000 */
[----:B------:R-:W-:Y:S01]  /*0030*/  BSSY B0, `(.L_x_0) ;  /* 0x000000f000007945 */ /* 0x000fe20003800000 */
[--C-:B-1----:R-:W-:Y:S02]  /*0040*/  SHF.R.U32.HI R0, RZ, 0x5, R3.reuse ;  /* 0x00000005ff007819 */ /* 0x102fe40000011603 */
[----:B------:R-:W-:-:S03]  /*0050*/  SHF.R.U32.HI R14, RZ, 0x7, R3 ;  /* 0x00000007ff0e7819 */ /* 0x000fc60000011603 */
[----:B------:R-:W1:Y:S04]  /*0060*/  SHFL.IDX PT, R4, R0, RZ, 0x1f ;  /* 0x00001fff00047589 */ /* 0x000e6800000e0000 */
[----:B------:R2:W3:Y:S01]  /*0070*/  SHFL.IDX PT, R10, R14, RZ, 0x1f ;  /* 0x00001fff0e0a7589 */ /* 0x0004e200000e0000 */
[----:B-1----:R-:W-:-:S13]  /*0080*/  ISETP.NE.OR P0, PT, R4, RZ, !P0 ;  /* 0x000000ff0400720c */ /* 0x002fda0004705670 */
[----:B0-23--:R-:W-:Y:S05]  /*0090*/  @P0 BRA `(.L_x_1) ;  /* 0x0000000000200947 */ /* 0x00dfea0003800000 */
[----:B------:R-:W-:Y:S02]  /*00a0*/  ULDC.64 UR4, c[0x0][0x198] ;  /* 0x0000660000047ab9 */ /* 0x000fe40000000a00 */
[----:B------:R-:W-:Y:S02]  /*00b0*/  UIADD3 UR6, UP0, UR4, 0xf0, URZ ;  /* 0x000000f004067890 */ /* 0x000fe4000ff1e03f */
[----:B------:R-:W-:Y:S02]  /*00c0*/  UIADD3 UR4, UP1, UR4, 0x1f0, URZ ;  /* 0x000001f004047890 */ /* 0x000fe4000ff3e03f */
[----:B------:R-:W-:Y:S02]  /*00d0*/  UIADD3.X UR7, URZ, UR5, URZ, UP0, !UPT ;  /* 0x000000053f077290 */ /* 0x000fe400087fe43f */
[----:B------:R-:W-:-:S07]  /*00e0*/  UIADD3.X UR5, URZ, UR5, URZ, UP1, !UPT ;  /* 0x000000053f057290 */ /* 0x000fce0008ffe43f */
[----:B------:R0:W-:Y:S02]  /*00f0*/  UTMACCTL.PF [UR6] ;  /* 0x00000000060079b9 */ /* 0x0001e40008040000 */
[----:B------:R0:W-:Y:S02]  /*0100*/  UTMACCTL.PF [UR4] ;  /* 0x00000000040079b9 */ /* 0x0001e40008040000 */
[----:B0-----:R-:W-:Y:S01]  /*0110*/  NOP ;  /* 0x0000000000007918 */ /* 0x001fe20000000000 */
.L_x_1:
[----:B------:R-:W-:Y:S05]  /*0120*/  BSYNC B0 ;  /* 0x0000000000007941 */ /* 0x000fea0003800000 */
.L_x_0:
[----:B------:R-:W0:Y:S02]  /*0130*/  SHFL.IDX PT, R2, R0, RZ, 0x1f ;  /* 0x00001fff00027589 */ /* 0x000e2400000e0000 */
[----:B0-----:R-:W-:-:S13]  /*0140*/  ISETP.NE.AND P0, PT, R2, RZ, PT ;  /* 0x000000ff0200720c */ /* 0x001fda0003f05270 */
[----:B------:R-:W-:Y:S05]  /*0150*/  @P0 BRA `(.L_x_2) ;  /* 0x0000000000700947 */ /* 0x000fea0003800000 */
[----:B------:R-:W0:Y:S01]  /*0160*/  S2UR UR8, SR_CgaCtaId ;  /* 0x00000000000879c3 */ /* 0x000e220000008800 */
[----:B------:R-:W-:Y:S01]  /*0170*/  UMOV UR4, 0x400 ;  /* 0x0000040000047882 */ /* 0x000fe20000000000 */
[----:B------:R-:W-:Y:S01]  /*0180*/  UMOV UR5, 0x1 ;  /* 0x0000000100057882 */ /* 0x000fe20000000000 */
[----:B------:R-:W-:Y:S01]  /*0190*/  UMOV UR6, 0x100 ;  /* 0x0000010000067882 */ /* 0x000fe20000000000 */
[----:B------:R-:W-:Y:S01]  /*01a0*/  ELECT P0, URZ, PT ;  /* 0x00000000003f782f */ /* 0x000fe20003800000 */
[----:B------:R-:W-:-:S04]  /*01b0*/  UIADD3 UR6, -UR6, 0x100000, URZ ;  /* 0x0010000006067890 */ /* 0x000fc8000fffe13f */
[----:B------:R-:W-:Y:S02]  /*01c0*/  USHF.L.U32 UR7, UR6, 0xb, URZ ;  /* 0x0000000b06077899 */ /* 0x000fe4000800063f */
[----:B------:R-:W-:Y:S02]  /*01d0*/  USHF.L.U32 UR6, UR6, 0x1, URZ ;  /* 0x0000000106067899 */ /* 0x000fe4000800063f */
[----:B0-----:R-:W-:Y:S02]  /*01e0*/  ULEA UR8, UR8, UR4, 0x18 ;  /* 0x0000000408087291 */ /* 0x001fe4000f8ec03f */
[----:B------:R-:W-:-:S04]  /*01f0*/  UIADD3 UR4, -UR5, 0x100000, URZ ;  /* 0x0010000005047890 */ /* 0x000fc8000fffe13f */
[----:B------:R-:W-:Y:S02]  /*0200*/  USHF.L.U32 UR5, UR4, 0xb, URZ ;  /* 0x0000000b04057899 */ /* 0x000fe4000800063f */
[----:B------:R-:W-:Y:S01]  /*0210*/  USHF.L.U32 UR4, UR4, 0x1, URZ ;  /* 0x0000000104047899 */ /* 0x000fe2000800063f */
[----:B------:R-:W0:Y:S11]  /*0220*/  FENCE.VIEW.ASYNC.S ;  /* 0x00000000000073c6 */ /* 0x000e360000000000 */
[----:B0-----:R0:W1:Y:S01]  /*0230*/  SYNCS.EXCH.64 URZ, [UR8], UR4 ;  /* 0x00000004083f75b2 */ /* 0x0010620008000100 */
[----:B------:R0:W2:Y:S01]  /*0240*/  SYNCS.EXCH.64 URZ, [UR8+0x38], UR6 ;  /* 0x00003806083f75b2 */ /* 0x0000a20008000100 */
[----:B------:R0:W3:Y:S01]  /*0250*/  SYNCS.EXCH.64 URZ, [UR8+0x8], UR4 ;  /* 0x00000804083f75b2 */ /* 0x0000e20008000100 */
[----:B------:R0:W4:Y:S01]  /*0260*/  SYNCS.EXCH.64 URZ, [UR8+0x40], UR6 ;  /* 0x00004006083f75b2 */ /* 0x0001220008000100 */
[----:B------:R0:W0:Y:S01]  /*0270*/  SYNCS.EXCH.64 URZ, [UR8+0x10], UR4 ;  /* 0x00001004083f75b2 */ /* 0x0000220008000100 */
        /* <DEDUP_REMOVED lines=9> */
[----:B------:R-:W-:Y:S01]  /*0310*/  NOP ;  /* 0x0000000000007918 */ /* 0x000fe20000000000 */
.L_x_2:
[----:B------:R-:W5:Y:S01]  /*0320*/  SHFL.IDX PT, R0, R0, RZ, 0x1f ;  /* 0x00001fff00007589 */ /* 0x000f6200000e0000 */
[----:B------:R-:W-:Y:S01]  /*0330*/  ELECT P0, URZ, PT ;  /* 0x00000000003f782f */ /* 0x000fe20003800000 */
[----:B------:R-:W1:Y:S01]  /*0340*/  LDC R2, c[0x0][0x65c] ;  /* 0x00019700ff027b82 */ /* 0x000e620000000800 */
[----:B------:R-:W-:Y:S01]  /*0350*/  SHF.R.S32.HI R7, RZ, 0x1f, R4 ;  /* 0x0000001fff077819 */ /* 0x000fe20000011404 */
[----:B------:R-:W2:Y:S01]  /*0360*/  S2R R5, SR_CTAID.Y ;  /* 0x0000000000057919 */ /* 0x000ea20000002600 */
[----:B0-----:R-:W-:Y:S01]  /*0370*/  UMOV UR4, 0x20 ;  /* 0x0000002000047882 */ /* 0x001fe20000000000 */
[----:B------:R-:W-:Y:S01]  /*0380*/  NOP ;  /* 0x0000000000007918 */ /* 0x000fe20000000000 */
[----:B------:R-:W-:Y:S01]  /*0390*/  LEA.HI R7, R7, R4, RZ, 0x2 ;  /* 0x0000000407077211 */ /* 0x000fe200078f10ff */
[----:B------:R-:W0:Y:S01]  /*03a0*/  S2R R6, SR_CTAID.X ;  /* 0x0000000000067919 */ /* 0x000e220000002500 */
[----:B------:R-:W-:Y:S01]  /*03b0*/  ISETP.NE.AND P2, PT, R10, RZ, PT ;  /* 0x000000ff0a00720c */ /* 0x000fe20003f45270 */
[----:B------:R-:W-:Y:S01]  /*03c0*/  NOP ;  /* 0x0000000000007918 */ /* 0x000fe20000000000 */
[----:B------:R-:W-:-:S02]  /*03d0*/  LOP3.LUT R7, R7, 0xfffffffc, RZ, 0xc0, !PT ;  /* 0xfffffffc07077812 */ /* 0x000fc400078ec0ff */
[----:B-----5:R-:W-:Y:S02]  /*03e0*/  ISETP.NE.OR P0, PT, R0, RZ, !P0 ;  /* 0x000000ff0000720c */ /* 0x020fe40004705670 */
[----:B-1----:R-:W-:-:S04]  /*03f0*/  ISETP.NE.AND P3, PT, R2, 0x1, PT ;  /* 0x000000010200780c */ /* 0x002fc80003f65270 */
[----:B------:R-:W-:Y:S01]  /*0400*/  P2R R0, PR, RZ, 0x8 ;  /* 0x00000008ff007803 */ /* 0x000fe20000000000 */
[----:B------:R-:W-:Y:S01]  /*0410*/  IMAD.IADD R0, R4, 0x1, -R7 ;  /* 0x0000000104007824 */ /* 0x000fe200078e0a07 */
[----:B------:R-:W-:Y:S01]  /*0420*/  LOP3.LUT R4, R3, 0x7f, RZ, 0xc0, !PT ;  /* 0x0000007f03047812 */ /* 0x000fe200078ec0ff */
[----:B------:R-:W-:-:S03]  /*0430*/  IMAD.MOV.U32 R7, RZ, RZ, RZ ;  /* 0x000000ffff077224 */ /* 0x000fc600078e00ff */
[----:B------:R-:W-:Y:S01]  /*0440*/  ISETP.NE.AND P1, PT, R0, 0x3, PT ;  /* 0x000000030000780c */ /* 0x000fe20003f25270 */
[----:B------:R-:W-:Y:S01]  /*0450*/  VOTEU.ALL UP0, P0 ;  /* 0x00000000003f7886 */ /* 0x000fe20000000000 */
[----:B------:R-:W-:Y:S01]  /*0460*/  VOTEU.ALL UP1, P0 ;  /* 0x00000000003f7886 */ /* 0x000fe20000020000 */
[----:B------:R-:W0:Y:S01]  /*0470*/  @P3 LDC R17, c[0x0][0x10] ;  /* 0x00000400ff113b82 */ /* 0x000e220000000800 */
[----:B--2---:R-:W-:Y:S02]  /*0480*/  @P3 IMAD.MOV.U32 R8, RZ, RZ, R5 ;  /* 0x000000ffff083224 */ /* 0x004fe400078e0005 */
[----:B------:R-:W-:Y:S01]  /*0490*/  @!UP0 UMOV UR6, 0x400 ;  /* 0x0000040000068882 */ /* 0x000fe20000000000 */
[----:B------:R-:W-:-:S04]  /*04a0*/  @!UP0 UIADD3 UR4, -UR4, 0x100000, URZ ;  /* 0x0010000004048890 */ /* 0x000fc8000fffe13f */
[----:B------:R-:W-:Y:S02]  /*04b0*/  @!UP0 USHF.L.U32 UR5, UR4, 0xb, URZ ;  /* 0x0000000b04058899 */ /* 0x000fe4000800063f */
[----:B------:R-:W-:Y:S01]  /*04c0*/  @!UP0 USHF.L.U32 UR4, UR4, 0x1, URZ ;  /* 0x0000000104048899 */ /* 0x000fe2000800063f */
[----:B------:R-:W-:Y:S01]  /*04d0*/  @P3 IMAD.MOV.U32 R9, RZ, RZ, RZ ;  /* 0x000000ffff093224 */ /* 0x000fe200078e00ff */
[----:B------:R-:W1:Y:S08]  /*04e0*/  @!UP0 S2UR UR7, SR_CgaCtaId ;  /* 0x00000000000789c3 */ /* 0x000e700000008800 */
[----:B------:R-:W2:Y:S01]  /*04f0*/  @!P3 LDC R11, c[0x0][0xc] ;  /* 0x00000300ff0bbb82 */ /* 0x000ea20000000800 */
[----:B0-----:R-:W-:Y:S01]  /*0500*/  @P3 IMAD.WIDE.U32 R16, R6, R17, R8 ;  /* 0x0000001106103225 */ /* 0x001fe200078e0008 */
[----:B-1----:R-:W-:Y:S01]  /*0510*/  @!UP0 ULEA UR8, UR7, UR6, 0x18 ;  /* 0x0000000607088291 */ /* 0x002fe2000f8ec03f */
[----:B------:R-:W-:-:S02]  /*0520*/  VOTEU.ALL UP0, P0 ;  /* 0x00000000003f7886 */ /* 0x000fc40000000000 */
[----:B------:R-:W-:Y:S01]  /*0530*/  ULDC UR6, c[0x0][0xc] ;  /* 0x0000030000067ab9 */ /* 0x000fe20000000800 */
[----:B------:R-:W-:Y:S01]  /*0540*/  ISETP.EQ.OR P0, PT, R0, RZ, !P1 ;  /* 0x000000ff0000720c */ /* 0x000fe20004f02670 */
[----:B------:R-:W-:-:S03]  /*0550*/  ULDC UR7, c[0x0][0x10] ;  /* 0x0000040000077ab9 */ /* 0x000fc60000000800 */
[C---:B------:R-:W-:Y:S01]  /*0560*/  ISETP.EQ.AND P0, PT, R10.reuse, RZ, P0 ;  /* 0x000000ff0a00720c */ /* 0x040fe20000702270 */
[----:B------:R-:W-:Y:S02]  /*0570*/  VIADD R10, R10, 0xffffffff ;  /* 0xffffffff0a0a7836 */ /* 0x000fe40000000000 */
[----:B--2---:R-:W-:Y:S01]  /*0580*/  @!P3 IMAD.WIDE.U32 R8, R11, R5, R6 ;  /* 0x000000050b08b225 */ /* 0x004fe200078e0006 */
[----:B------:R-:W0:Y:S02]  /*0590*/  FENCE.VIEW.ASYNC.S ;  /* 0x00000000000073c6 */ /* 0x000e240000000000 */
[----:B0-----:R-:W3:Y:S01]  /*05a0*/  @!UP0 SYNCS.EXCH.64 URZ, [UR8+0x80], UR4 ;  /* 0x00008004083f85b2 */ /* 0x001ee20008000100 */
[----:B------:R-:W-:Y:S01]  /*05b0*/  SEL R18, RZ, 0x1, !P0 ;  /* 0x00000001ff127807 */ /* 0x000fe20004000000 */
[----:B------:R-:W-:Y:S01]  /*05c0*/  @P3 IMAD.MOV.U32 R11, RZ, RZ, RZ ;  /* 0x000000ffff0b3224 */ /* 0x000fe200078e00ff */
[----:B------:R-:W-:Y:S01]  /*05d0*/  ISETP.GE.U32.AND P1, PT, R10, 0x2, PT ;  /* 0x000000020a00780c */ /* 0x000fe20003f26070 */
[----:B------:R-:W-:-:S02]  /*05e0*/  @!P3 IMAD.MOV.U32 R16, RZ, RZ, R8 ;  /* 0x000000ffff10b224 */ /* 0x000fc400078e0008 */
[----:B------:R-:W-:Y:S01]  /*05f0*/  @P3 IMAD.IADD R17, R17, 0x1, R11 ;  /* 0x0000000111113824 */ /* 0x000fe200078e020b */
[----:B------:R-:W-:Y:S01]  /*0600*/  SEL R18, R18, 0x2, P1 ;  /* 0x0000000212127807 */ /* 0x000fe20000800000 */
[----:B------:R-:W-:Y:S01]  /*0610*/  @!P3 IMAD.MOV.U32 R17, RZ, RZ, R9 ;  /* 0x000000ffff11b224 */ /* 0x000fe200078e0009 */
[----:B------:R0:W3:Y:S01]  /*0620*/  @!UP1 SYNCS.EXCH.64 URZ, [UR8+0x88], UR4 ;  /* 0x00008804083f95b2 */ /* 0x0000e20008000100 */
[----:B------:R-:W-:Y:S01]  /*0630*/  NOP ;  /* 0x0000000000007918 */ /* 0x000fe20000000000 */
[----:B0-----:R-:W-:-:S03]  /*0640*/  UIMAD.WIDE.U32 UR4, UR6, UR7, URZ ;  /* 0x00000007060472a5 */ /* 0x001fc6000f8e003f */
[----:B------:R-:W-:Y:S02]  /*0650*/  ULDC UR6, c[0x0][0x14] ;  /* 0x0000050000067ab9 */ /* 0x000fe40000000800 */
[----:B------:R-:W-:Y:S02]  /*0660*/  UIMAD.WIDE.U32 UR36, UR4, UR6, URZ ;  /* 0x00000006042472a5 */ /* 0x000fe4000f8e003f */
[----:B------:R-:W-:-:S04]  /*0670*/  UIMAD UR42, UR5, UR6, URZ ;  /* 0x00000006052a72a4 */ /* 0x000fc8000f8e023f */
[----:B------:R-:W-:Y:S01]  /*0680*/  UIADD3 UR42, UR37, UR42, URZ ;  /* 0x0000002a252a7290 */ /* 0x000fe2000fffe03f */
[----:B---34-:R-:W-:Y:S06]  /*0690*/  BAR.SYNC.DEFER_BLOCKING 0x0 ;  /* 0x0000000000007b1d */ /* 0x018fec0000010000 */
[----:B------:R-:W-:Y:S05]  /*06a0*/  @!P2 BRA `(.L_x_3) ;  /* 0x0000005c00c8a947 */ /* 0x000fea0003800000 */
[----:B------:R-:W-:-:S13]  /*06b0*/  ISETP.GT.U32.AND P0, PT, R10, 0x1, PT ;  /* 0x000000010a00780c */ /* 0x000fda0003f04070 */
[----:B------:R-:W-:Y:S05]  /*06c0*/  @P0 EXIT ;  /* 0x000000000000094d */ /* 0x000fea0003800000 */
[----:B------:R-:W-:Y:S01]  /*06d0*/  ULDC.64 UR4, c[0x0][0x650] ;  /* 0x0001940000047ab9 */ /* 0x000fe20000000a00 */
[----:B------:R-:W-:Y:S01]  /*06e0*/  PRMT R0, RZ, 0x7610, R0 ;  /* 0x00007610ff007816 */ /* 0x000fe20000000000 */
[----:B------:R-:W-:Y:S01]  /*06f0*/  IMAD.MOV.U32 R101, RZ, RZ, -0x1 ;  /* 0xffffffffff657424 */ /* 0x000fe200078e00ff */
[----:B------:R-:W-:Y:S01]  /*0700*/  ISETP.GE.U32.AND P0, PT, R16, UR4, PT ;  /* 0x0000000410007c0c */ /* 0x000fe2000bf06070 */
[----:B------:R-:W-:Y:S02]  /*0710*/  IMAD.MOV.U32 R100, RZ, RZ, -0x1 ;  /* 0xffffffffff647424 */ /* 0x000fe400078e00ff */
[----:B------:R-:W-:Y:S01]  /*0720*/  IMAD.MOV.U32 R99, RZ, RZ, -0x1 ;  /* 0xffffffffff637424 */ /* 0x000fe200078e00ff */
[----:B------:R-:W-:-:S13]  /*0730*/  ISETP.GE.U32.AND.EX P0, PT, R17, UR5, PT, P0 ;  /* 0x0000000511007c0c */ /* 0x000fda000bf06100 */
[----:B------:R-:W-:Y:S05]  /*0740*/  @P0 BRA `(.L_x_4) ;  /* 0x0000000400540947 */ /* 0x000fea0003800000 */
[----:B------:R-:W0:Y:S01]  /*0750*/  LDC.64 R20, c[0x0][0x628] ;  /* 0x00018a00ff147b82 */ /* 0x000e220000000a00 */
[----:B------:R-:W-:Y:S02]  /*0760*/  IMAD.MOV.U32 R8, RZ, RZ, R16 ;  /* 0x000000ffff087224 */ /* 0x000fe400078e0010 */
[----:B------:R-:W-:-:S05]  /*0770*/  IMAD.MOV.U32 R9, RZ, RZ, R17 ;  /* 0x000000ffff097224 */ /* 0x000fca00078e0011 */
[----:B------:R-:W1:Y:S08]  /*0780*/  LDC R0, c[0x0][0x630] ;  /* 0x00018c00ff007b82 */ /* 0x000e700000000800 */
[----:B------:R-:W2:Y:S01]  /*0790*/  LDC.64 R22, c[0x0][0x620] ;  /* 0x00018800ff167b82 */ /* 0x000ea20000000a00 */
[----:B0-----:R-:W-:-:S04]  /*07a0*/  ISETP.NE.U32.AND P0, PT, R20, RZ, PT ;  /* 0x000000ff1400720c */ /* 0x001fc80003f05070 */
[----:B------:R-:W-:-:S13]  /*07b0*/  ISETP.NE.AND.EX P0, PT, R21, RZ, PT, P0 ;  /* 0x000000ff1500720c */ /* 0x000fda0003f05300 */
[----:B-12---:R-:W-:Y:S05]  /*07c0*/  @!P0 BRA `(.L_x_5) ;  /* 0x0000000000288947 */ /* 0x006fea0003800000 */
[----:B------:R-:W0:Y:S02]  /*07d0*/  LDC R13, c[0x0][0x634] ;  /* 0x00018d00ff0d7b82 */ /* 0x000e240000000800 */
[----:B0-----:R-:W-:-:S05]  /*07e0*/  IADD3 R13, P0, R16, R13, RZ ;  /* 0x0000000d100d7210 */ /* 0x001fca0007f1e0ff */
[----:B------:R-:W-:-:S04]  /*07f0*/  IMAD.X R15, RZ, RZ, R17, P0 ;  /* 0x000000ffff0f7224 */ /* 0x000fc800000e0611 */
[----:B------:R-:W-:-:S04]  /*0800*/  IMAD.WIDE.U32 R8, R15, R20, RZ ;  /* 0x000000140f087225 */ /* 0x000fc800078e00ff */
[----:B------:R-:W-:-:S04]  /*0810*/  IMAD.WIDE.U32 R10, P0, R13, R21, R8 ;  /* 0x000000150d0a7225 */ /* 0x000fc80007800008 */
[----:B------:R-:W-:-:S04]  /*0820*/  IMAD.WIDE.U32 R8, R13, R20, RZ ;  /* 0x000000140d087225 */ /* 0x000fc800078e00ff */
[----:B------:R-:W-:Y:S01]  /*0830*/  IMAD.X R13, RZ, RZ, RZ, P0 ;  /* 0x000000ffff0d7224 */ /* 0x000fe200000e06ff */
[----:B------:R-:W-:Y:S01]  /*0840*/  IADD3 RZ, P0, R9, R10, RZ ;  /* 0x0000000a09ff7210 */ /* 0x000fe20007f1e0ff */
[----:B------:R-:W-:-:S04]  /*0850*/  IMAD.MOV.U32 R12, RZ, RZ, R11 ;  /* 0x000000ffff0c7224 */ /* 0x000fc800078e000b */
[----:B------:R-:W-:-:S08]  /*0860*/  IMAD.WIDE.U32.X R8, R15, R21, R12, P0 ;  /* 0x000000150f087225 */ /* 0x000fd000000e040c */
.L_x_5:
[-CC-:B------:R-:W-:Y:S01]  /*0870*/  SHF.R.U64 R99, R8, R0.reuse, R9.reuse ;  /* 0x0000000008637219 */ /* 0x180fe20000001209 */
[----:B------:R-:W0:Y:S01]  /*0880*/  LDC R12, c[0x0][0x618] ;  /* 0x00018600ff0c7b82 */ /* 0x000e220000000800 */
[----:B------:R-:W-:Y:S01]  /*0890*/  SHF.R.U32.HI R7, RZ, R0, R9 ;  /* 0x00000000ff077219 */ /* 0x000fe20000011609 */
[----:B------:R-:W-:Y:S01]  /*08a0*/  ULDC UR4, c[0x0][0x150] ;  /* 0x0000540000047ab9 */ /* 0x000fe20000000800 */
[----:B------:R-:W-:Y:S02]  /*08b0*/  IADD3 R11, P0, RZ, -R99, RZ ;  /* 0x80000063ff0b7210 */ /* 0x000fe40007f1e0ff */
[----:B------:R-:W-:-:S03]  /*08c0*/  I2FP.F32.U32 R0, R6 ;  /* 0x0000000600007245 */ /* 0x000fc60000201000 */
[----:B------:R-:W1:Y:S01]  /*08d0*/  LDC.64 R30, c[0x0][0x640] ;  /* 0x00019000ff1e7b82 */ /* 0x000e620000000a00 */
[----:B------:R-:W-:Y:S02]  /*08e0*/  IMAD.X R13, RZ, RZ, ~R7, P0 ;  /* 0x000000ffff0d7224 */ /* 0x000fe400000e0e07 */
[----:B------:R-:W-:Y:S01]  /*08f0*/  FMUL R0, R0, UR4 ;  /* 0x0000000400007c20 */ /* 0x000fe20008400000 */
[----:B------:R-:W-:Y:S01]  /*0900*/  IMAD.WIDE.U32 R8, R11, R22, R16 ;  /* 0x000000160b087225 */ /* 0x000fe200078e0010 */
[----:B------:R-:W-:-:S03]  /*0910*/  ULDC UR4, c[0x0][0x154] ;  /* 0x0000550000047ab9 */ /* 0x000fc60000000800 */
[----:B------:R-:W-:Y:S01]  /*0920*/  IMAD R10, R13, R22, RZ ;  /* 0x000000160d0a7224 */ /* 0x000fe200078e02ff */
[----:B------:R-:W2:Y:S01]  /*0930*/  LDC R7, c[0x0][0x144] ;  /* 0x00005100ff077b82 */ /* 0x000ea20000000800 */
[----:B------:R-:W3:Y:S02]  /*0940*/  F2I.U32.TRUNC.NTZ R0, R0 ;  /* 0x0000000000007305 */ /* 0x000ee4000020f000 */
[----:B------:R-:W-:-:S04]  /*0950*/  IMAD R11, R11, R23, R10 ;  /* 0x000000170b0b7224 */ /* 0x000fc800078e020a */
[----:B------:R-:W-:Y:S01]  /*0960*/  IMAD.IADD R9, R9, 0x1, R11 ;  /* 0x0000000109097824 */ /* 0x000fe200078e020b */
[----:B------:R-:W4:Y:S01]  /*0970*/  LDC R24, c[0x0][0x608] ;  /* 0x00018200ff187b82 */ /* 0x000f220000000800 */
[----:B------:R-:W-:-:S03]  /*0980*/  IMAD.MOV.U32 R11, RZ, RZ, -0x1 ;  /* 0xffffffffff0b7424 */ /* 0x000fc600078e00ff */
[-CC-:B0-----:R-:W-:Y:S02]  /*0990*/  SHF.R.U64 R22, R8, R12.reuse, R9.reuse ;  /* 0x0000000c08167219 */ /* 0x181fe40000001209 */
[----:B------:R-:W-:Y:S02]  /*09a0*/  I2FP.F32.U32 R8, R5 ;  /* 0x0000000500087245 */ /* 0x000fe40000201000 */
[----:B------:R-:W0:Y:S01]  /*09b0*/  LDC R28, c[0x0][0x658] ;  /* 0x00019600ff1c7b82 */ /* 0x000e220000000800 */
[----:B-1----:R-:W-:Y:S01]  /*09c0*/  ISETP.NE.U32.AND P0, PT, R30, RZ, PT ;  /* 0x000000ff1e00720c */ /* 0x002fe20003f05070 */
[----:B---3--:R-:W-:Y:S02]  /*09d0*/  IMAD.MOV R10, RZ, RZ, -R0 ;  /* 0x000000ffff0a7224 */ /* 0x008fe400078e0a00 */
[----:B------:R-:W-:Y:S01]  /*09e0*/  FMUL R8, R8, UR4 ;  /* 0x0000000408087c20 */ /* 0x000fe20008400000 */
[----:B------:R-:W-:Y:S02]  /*09f0*/  SHF.R.U32.HI R9, RZ, R12, R9 ;  /* 0x0000000cff097219 */ /* 0x000fe40000011609 */
[----:B------:R-:W-:Y:S01]  /*0a00*/  ISETP.NE.AND.EX P0, PT, R31, RZ, PT, P0 ;  /* 0x000000ff1f00720c */ /* 0x000fe20003f05300 */
[----:B------:R1:W3:Y:S01]  /*0a10*/  F2I.U32.TRUNC.NTZ R15, R8 ;  /* 0x00000008000f7305 */ /* 0x0002e2000020f000 */
[----:B------:R-:W1:Y:S01]  /*0a20*/  LDC R20, c[0x0][0x148] ;  /* 0x00005200ff147b82 */ /* 0x000e620000000800 */
[----:B--2---:R-:W-:-:S07]  /*0a30*/  IMAD R0, R7, R10, R6 ;  /* 0x0000000a07007224 */ /* 0x004fce00078e0206 */
[----:B------:R-:W2:Y:S01]  /*0a40*/  LDC R26, c[0x0][0x600] ;  /* 0x00018000ff1a7b82 */ /* 0x000ea20000000800 */
[-CC-:B----4-:R-:W-:Y:S02]  /*0a50*/  SHF.R.U64 R32, R22, R24.reuse, R9.reuse ;  /* 0x0000001816207219 */ /* 0x190fe40000001209 */
[----:B------:R-:W-:Y:S01]  /*0a60*/  SHF.R.U32.HI R7, RZ, R24, R9 ;  /* 0x00000018ff077219 */ /* 0x000fe20000011609 */
[----:B------:R-:W-:-:S04]  /*0a70*/  IMAD.MOV.U32 R9, RZ, RZ, 0x1 ;  /* 0x00000001ff097424 */ /* 0x000fc800078e00ff */
[----:B------:R-:W4:Y:S01]  /*0a80*/  LDC R21, c[0x0][0x648] ;  /* 0x00019200ff157b82 */ /* 0x000f220000000800 */
[-C--:B0-----:R-:W-:Y:S02]  /*0a90*/  SHF.L.U32 R6, R11, R28.reuse, RZ ;  /* 0x0000001c0b067219 */ /* 0x081fe400000006ff */
[--C-:B------:R-:W-:Y:S02]  /*0aa0*/  SHF.R.U64 R24, R32, R28, R7.reuse ;  /* 0x0000001c20187219 */ /* 0x100fe40000001207 */
[----:B------:R-:W-:Y:S02]  /*0ab0*/  LOP3.LUT R13, RZ, R6, RZ, 0x33, !PT ;  /* 0x00000006ff0d7212 */ /* 0x000fe400078e33ff */
[-C--:B------:R-:W-:Y:S01]  /*0ac0*/  SHF.R.U32.HI R7, RZ, R28.reuse, R7 ;  /* 0x0000001cff077219 */ /* 0x080fe20000011607 */
[----:B------:R-:W0:Y:S01]  /*0ad0*/  LDC R23, c[0x0][0x638] ;  /* 0x00018e00ff177b82 */ /* 0x000e220000000800 */
[----:B------:R-:W-:Y:S01]  /*0ae0*/  SHF.L.U32 R12, R9, R28, RZ ;  /* 0x0000001c090c7219 */ /* 0x000fe200000006ff */
[----:B------:R-:W-:-:S06]  /*0af0*/  IMAD.MOV.U32 R6, RZ, RZ, R24 ;  /* 0x000000ffff067224 */ /* 0x000fcc00078e0018 */
[----:B------:R-:W0:Y:S01]  /*0b00*/  LDC R101, c[0x0][0x610] ;  /* 0x00018400ff657b82 */ /* 0x000e220000000800 */
[----:B-1-3--:R-:W-:Y:S05]  /*0b10*/  @!P0 BRA `(.L_x_6) ;  /* 0x0000000000288947 */ /* 0x00afea0003800000 */
[----:B------:R-:W1:Y:S02]  /*0b20*/  LDC R11, c[0x0][0x64c] ;  /* 0x00019300ff0b7b82 */ /* 0x000e640000000800 */
[----:B-1----:R-:W-:-:S05]  /*0b30*/  IADD3 R11, P0, R24, R11, RZ ;  /* 0x0000000b180b7210 */ /* 0x002fca0007f1e0ff */
        /* <DEDUP_REMOVED lines=8> */
.L_x_6:
[----:B----4-:R-:W-:Y:S01]  /*0bc0*/  SHF.R.U64 R6, R6, R21, R7 ;  /* 0x0000001506067219 */ /* 0x010fe20000001207 */
[----:B--2---:R-:W-:Y:S01]  /*0bd0*/  VIADD R7, R26, 0xffffffff ;  /* 0xffffffff1a077836 */ /* 0x004fe20000000000 */
[----:B------:R-:W-:Y:S01]  /*0be0*/  LOP3.LUT R13, R32, R13, RZ, 0xc0, !PT ;  /* 0x0000000d200d7212 */ /* 0x000fe200078ec0ff */
[----:B------:R-:W-:Y:S02]  /*0bf0*/  IMAD.MOV R15, RZ, RZ, -R15 ;  /* 0x000000ffff0f7224 */ /* 0x000fe400078e0a0f */
[----:B------:R-:W-:Y:S02]  /*0c00*/  IMAD.MOV R8, RZ, RZ, -R6 ;  /* 0x000000ffff087224 */ /* 0x000fe400078e0a06 */
[----:B------:R-:W-:Y:S01]  /*0c10*/  IMAD R13, R12, R6, R13 ;  /* 0x000000060c0d7224 */ /* 0x000fe200078e020d */
[----:B------:R-:W-:Y:S01]  /*0c20*/  LOP3.LUT R6, R22, R7, RZ, 0xc0, !PT ;  /* 0x0000000716067212 */ /* 0x000fe200078ec0ff */
[----:B------:R-:W-:Y:S02]  /*0c30*/  @P3 IMAD R0, R20, R15, R5 ;  /* 0x0000000f14003224 */ /* 0x000fe400078e0205 */
[----:B0-----:R-:W-:-:S02]  /*0c40*/  IMAD R5, R8, R23, R24 ;  /* 0x0000001708057224 */ /* 0x001fc400078e0218 */
[----:B------:R-:W-:Y:S02]  /*0c50*/  IMAD R101, R13, R101, R0 ;  /* 0x000000650d657224 */ /* 0x000fe400078e0200 */
[----:B------:R-:W-:Y:S02]  /*0c60*/  IMAD R6, R5, R26, R6 ;  /* 0x0000001a05067224 */ /* 0x000fe400078e0206 */
[----:B------:R-:W-:-:S03]  /*0c70*/  IMAD.MOV.U32 R0, RZ, RZ, 0x1 ;  /* 0x00000001ff007424 */ /* 0x000fc600078e00ff */
[----:B------:R-:W-:Y:S02]  /*0c80*/  SEL R100, R6, R101, !P3 ;  /* 0x0000006506647207 */ /* 0x000fe40005800000 */
[----:B------:R-:W-:-:S07]  /*0c90*/  SEL R101, R101, R6, !P3 ;  /* 0x0000000665657207 */ /* 0x000fce0005800000 */
.L_x_4:
[----:B------:R-:W-:-:S08]  /*0ca0*/  NOP ;  /* 0x0000000000007918 */ /* 0x000fd00000000000 */
[----:B------:R-:W0:Y:S02]  /*0cb0*/  USETMAXREG.TRY_ALLOC.CTAPOOL UP0, 0xe8 ;  /* 0x000000e8000079c8 */ /* 0x000e240008000600 */
[----:B0-----:R-:W-:-:S13]  /*0cc0*/  PLOP3.LUT P0, PT, PT, PT, UP0, 0x80, 0x0 ;  /* 0x000000000000781c */ /* 0x001fda0003f0f008 */
[----:B------:R-:W-:Y:S05]  /*0cd0*/  @!P0 BRA `(.L_x_4) ;  /* 0xfffffffc00f08947 */ /* 0x000fea000383ffff */
[----:B------:R-:W-:Y:S01]  /*0ce0*/  ULDC.64 UR4, c[0x0][0x598] ;  /* 0x0001660000047ab9 */ /* 0x000fe20000000a00 */
[----:B------:R-:W-:Y:S01]  /*0cf0*/  ULDC.64 UR38, c[0x0][0x208] ;  /* 0x0000820000267ab9 */ /* 0x000fe20000000a00 */
[----:B------:R-:W-:-:S04]  /*0d00*/  ISETP.NE.U32.AND P0, PT, RZ, UR4, PT ;  /* 0x00000004ff007c0c */ /* 0x000fc8000bf05070 */
[----:B------:R-:W-:-:S13]  /*0d10*/  ISETP.NE.AND.EX P0, PT, RZ, UR5, PT, P0 ;  /* 0x00000005ff007c0c */ /* 0x000fda000bf05300 */
[----:B------:R-:W-:Y:S05]  /*0d20*/  @!P0 BRA `(.L_x_7) ;  /* 0x00000000001c8947 */ /* 0x000fea0003800000 */
[----:B------:R-:W0:Y:S02]  /*0d30*/  LDC.64 R6, c[0x0][0x598] ;  /* 0x00016600ff067b82 */ /* 0x000e240000000a00 */
[----:B0-----:R-:W2:Y:S02]  /*0d40*/  LDG.E.64 R6, desc[UR38][R6.64] ;  /* 0x0000002606067981 */ /* 0x001ea4000c1e1b00 */
[----:B--2---:R-:W-:-:S04]  /*0d50*/  ISETP.NE.U32.AND P0, PT, R6, RZ, PT ;  /* 0x000000ff0600720c */ /* 0x004fc80003f05070 */
[----:B------:R-:W-:-:S13]  /*0d60*/  ISETP.NE.AND.EX P0, PT, R7, RZ, PT, P0 ;  /* 0x000000ff0700720c */ /* 0x000fda0003f05300 */
[----:B------:R-:W-:Y:S05]  /*0d70*/  @!P0 BRA `(.L_x_7) ;  /* 0x0000000000088947 */ /* 0x000fea0003800000 */
[----:B------:R0:W5:Y:S01]  /*0d80*/  LD.E R19, desc[UR38][R6.64] ;  /* 0x0000002606137980 */ /* 0x000162000c101900 */
[----:B------:R-:W-:Y:S05]  /*0d90*/  BRA `(.L_x_8) ;  /* 0x0000000000247947 */ /* 0x000fea0003800000 */
.L_x_7:
[----:B------:R-:W-:Y:S02]  /*0da0*/  ULDC.64 UR4, c[0x0][0x588] ;  /* 0x0001620000047ab9 */ /* 0x000fe40000000a00 */
[----:B------:R-:W-:-:S04]  /*0db0*/  ISETP.NE.U32.AND P0, PT, RZ, UR4, PT ;  /* 0x00000004ff007c0c */ /* 0x000fc8000bf05070 */
[----:B------:R-:W-:-:S13]  /*0dc0*/  ISETP.NE.AND.EX P0, PT, RZ, UR5, PT, P0 ;  /* 0x00000005ff007c0c */ /* 0x000fda000bf05300 */
[----:B------:R-:W-:Y:S05]  /*0dd0*/  @!P0 BRA `(.L_x_9) ;  /* 0x00000000000c8947 */ /* 0x000fea0003800000 */
[----:B------:R-:W0:Y:S02]  /*0de0*/  LDC.64 R6, c[0x0][0x588] ;  /* 0x00016200ff067b82 */ /* 0x000e240000000a00 */
[----:B0-----:R1:W5:Y:S01]  /*0df0*/  LDG.E R19, desc[UR38][R6.64] ;  /* 0x0000002606137981 */ /* 0x001362000c1e1900 */
[----:B------:R-:W-:Y:S05]  /*0e00*/  BRA `(.L_x_8) ;  /* 0x0000000000087947 */ /* 0x000fea0003800000 */
.L_x_9:
[----:B------:R-:W-:Y:S02]  /*0e10*/  ULDC UR4, c[0x0][0x580] ;  /* 0x0001600000047ab9 */ /* 0x000fe40000000800 */
[----:B------:R-:W-:-:S07]  /*0e20*/  IMAD.U32 R19, RZ, RZ, UR4 ;  /* 0x00000004ff137e24 */ /* 0x000fce000f8e00ff */
.L_x_8:
[----:B------:R-:W-:Y:S02]  /*0e30*/  ULDC.64 UR4, c[0x0][0x5a0] ;  /* 0x0001680000047ab9 */ /* 0x000fe40000000a00 */
[----:B------:R-:W-:-:S04]  /*0e40*/  ISETP.NE.U32.AND P0, PT, RZ, UR4, PT ;  /* 0x00000004ff007c0c */ /* 0x000fc8000bf05070 */
[----:B------:R-:W-:-:S13]  /*0e50*/  ISETP.NE.AND.EX P0, PT, RZ, UR5, PT, P0 ;  /* 0x00000005ff007c0c */ /* 0x000fda000bf05300 */
[----:B------:R-:W-:Y:S05]  /*0e60*/  @!P0 BRA `(.L_x_10) ;  /* 0x00000000001c8947 */ /* 0x000fea0003800000 */
[----:B01----:R-:W0:Y:S02]  /*0e70*/  LDC.64 R6, c[0x0][0x5a0] ;  /* 0x00016800ff067b82 */ /* 0x003e240000000a00 */
[----:B0-----:R-:W2:Y:S02]  /*0e80*/  LDG.E.64 R6, desc[UR38][R6.64] ;  /* 0x0000002606067981 */ /* 0x001ea4000c1e1b00 */
[----:B--2---:R-:W-:-:S04]  /*0e90*/  ISETP.NE.U32.AND P0, PT, R6, RZ, PT ;  /* 0x000000ff0600720c */ /* 0x004fc80003f05070 */
[----:B------:R-:W-:-:S13]  /*0ea0*/  ISETP.NE.AND.EX P0, PT, R7, RZ, PT, P0 ;  /* 0x000000ff0700720c */ /* 0x000fda0003f05300 */
[----:B------:R-:W-:Y:S05]  /*0eb0*/  @!P0 BRA `(.L_x_10) ;  /* 0x0000000000088947 */ /* 0x000fea0003800000 */
[----:B------:R0:W5:Y:S01]  /*0ec0*/  LD.E R88, desc[UR38][R6.64] ;  /* 0x0000002606587980 */ /* 0x000162000c101900 */
[----:B------:R-:W-:Y:S05]  /*0ed0*/  BRA `(.L_x_11) ;  /* 0x0000000000247947 */ /* 0x000fea0003800000 */
.L_x_10:
[----:B------:R-:W-:Y:S02]  /*0ee0*/  ULDC.64 UR4, c[0x0][0x590] ;  /* 0x0001640000047ab9 */ /* 0x000fe40000000a00 */
[----:B------:R-:W-:-:S04]  /*0ef0*/  ISETP.NE.U32.AND P0, PT, RZ, UR4, PT ;  /* 0x00000004ff007c0c */ /* 0x000fc8000bf05070 */
[----:B------:R-:W-:-:S13]  /*0f00*/  ISETP.NE.AND.EX P0, PT, RZ, UR5, PT, P0 ;  /* 0x00000005ff007c0c */ /* 0x000fda000bf05300 */
[----:B------:R-:W-:Y:S05]  /*0f10*/  @!P0 BRA `(.L_x_12) ;  /* 0x00000000000c8947 */ /* 0x000fea0003800000 */
[----:B------:R-:W2:Y:S02]  /*0f20*/  LDC.64 R88, c[0x0][0x590] ;  /* 0x00016400ff587b82 */ /* 0x000ea40000000a00 */
[----:B--2---:R2:W5:Y:S01]  /*0f30*/  LDG.E R88, desc[UR38][R88.64] ;  /* 0x0000002658587981 */ /* 0x004562000c1e1900 */
[----:B------:R-:W-:Y:S05]  /*0f40*/  BRA `(.L_x_11) ;  /* 0x0000000000087947 */ /* 0x000fea0003800000 */
.L_x_12:
[----:B------:R-:W-:Y:S02]  /*0f50*/  ULDC UR4, c[0x0][0x584] ;  /* 0x0001610000047ab9 */ /* 0x000fe40000000800 */
[----:B------:R-:W-:-:S07]  /*0f60*/  IMAD.U32 R88, RZ, RZ, UR4 ;  /* 0x00000004ff587e24 */ /* 0x000fce000f8e00ff */
.L_x_11:
[----:B------:R-:W-:-:S13]  /*0f70*/  LOP3.LUT P0, RZ, R0, 0xff, RZ, 0xc0, !PT ;  /* 0x000000ff00ff7812 */ /* 0x000fda000780c0ff */
[----:B------:R-:W-:Y:S05]  /*0f80*/  @!P0 EXIT ;  /* 0x000000000000894d */ /* 0x000fea0003800000 */
[----:B------:R-:W3:Y:S01]  /*0f90*/  LDC R90, c[0x0][0x658] ;  /* 0x00019600ff5a7b82 */ /* 0x000ee20000000800 */
[----:B------:R-:W-:Y:S01]  /*0fa0*/  ULDC.64 UR6, c[0x0][0x288] ;  /* 0x0000a20000067ab9 */ /* 0x000fe20000000a00 */
[----:B------:R-:W-:Y:S01]  /*0fb0*/  LOP3.LUT R14, R14, 0x1, RZ, 0xc0, !PT ;  /* 0x000000010e0e7812 */ /* 0x000fe200078ec0ff */
[----:B------:R-:W-:Y:S01]  /*0fc0*/  UIADD3 UR4, UR7, 0x3f, URZ ;  /* 0x0000003f07047890 */ /* 0x000fe2000fffe03f */
[----:B------:R-:W-:Y:S01]  /*0fd0*/  SHF.R.U32.HI R0, RZ, 0x2, R3 ;  /* 0x00000002ff007819 */ /* 0x000fe20000011603 */
[----:B01----:R-:W-:Y:S01]  /*0fe0*/  IMAD.MOV.U32 R7, RZ, RZ, -0x1 ;  /* 0xffffffffff077424 */ /* 0x003fe200078e00ff */
[----:B------:R-:W-:Y:S01]  /*0ff0*/  SHF.R.U32.HI R4, RZ, 0x1, R4 ;  /* 0x00000001ff047819 */ /* 0x000fe20000011604 */
[----:B------:R-:W-:Y:S01]  /*1000*/  USHF.R.S32.HI UR5, URZ, 0x1f, UR4 ;  /* 0x0000001f3f057899 */ /* 0x000fe20008011404 */
[----:B------:R-:W0:Y:S01]  /*1010*/  LDC.64 R92, c[0x0][0x5c8] ;  /* 0x00017200ff5c7b82 */ /* 0x000e220000000a00 */
[----:B------:R-:W-:Y:S01]  /*1020*/  IMAD.SHL.U32 R5, R14, 0x40, RZ ;  /* 0x000000400e057824 */ /* 0x000fe200078e00ff */
[----:B------:R-:W-:Y:S01]  /*1030*/  LOP3.LUT R0, R0, 0x7, RZ, 0xc0, !PT ;  /* 0x0000000700007812 */ /* 0x000fe200078ec0ff */
[----:B------:R-:W-:Y:S01]  /*1040*/  ULEA.HI UR5, UR5, UR4, URZ, 0x6 ;  /* 0x0000000405057291 */ /* 0x000fe2000f8f303f */
[----:B------:R-:W-:Y:S01]  /*1050*/  LOP3.LUT R23, R4, 0x30, RZ, 0xc0, !PT ;  /* 0x0000003004177812 */ /* 0x000fe200078ec0ff */
[----:B------:R-:W-:Y:S01]  /*1060*/  IMAD.MOV.U32 R9, RZ, RZ, 0x1 ;  /* 0x00000001ff097424 */ /* 0x000fe200078e00ff */
[--C-:B------:R-:W-:Y:S01]  /*1070*/  LOP3.LUT R22, R5, 0x40, R0.reuse, 0xe2, !PT ;  /* 0x0000004005167812 */ /* 0x100fe200078ee200 */
[----:B------:R-:W-:Y:S01]  /*1080*/  USHF.R.S32.HI UR43, URZ, 0x6, UR5 ;  /* 0x000000063f2b7899 */ /* 0x000fe20008011405 */
[----:B------:R-:W1:Y:S01]  /*1090*/  LDC R95, c[0x0][0x600] ;  /* 0x00018000ff5f7b82 */ /* 0x000e620000000800 */
[-C--:B------:R-:W-:Y:S01]  /*10a0*/  IADD3 R5, RZ, -R23.reuse, -R0 ;  /* 0x80000017ff057210 */ /* 0x080fe20007ffe800 */
[----:B------:R-:W-:Y:S01]  /*10b0*/  IMAD.U32 R6, RZ, RZ, UR6 ;  /* 0x00000006ff067e24 */ /* 0x000fe2000f8e00ff */
[C---:B--2---:R-:W-:Y:S01]  /*10c0*/  LOP3.LUT R89, R3.reuse, 0x3, RZ, 0xc0, !PT ;  /* 0x0000000303597812 */ /* 0x044fe200078ec0ff */
[----:B------:R-:W-:Y:S01]  /*10d0*/  UISETP.LT.AND UP0, UPT, UR43, 0x1, UPT ;  /* 0x000000012b00788c */ /* 0x000fe2000bf01270 */
[----:B------:R-:W-:Y:S01]  /*10e0*/  LOP3.LUT R94, R3, 0x80, RZ, 0xc0, !PT ;  /* 0x00000080035e7812 */ /* 0x000fe200078ec0ff */
[----:B------:R-:W-:Y:S01]  /*10f0*/  IMAD R5, R14, -0x40, R5 ;  /* 0xffffffc00e057824 */ /* 0x000fe200078e0205 */
[----:B------:R-:W-:Y:S01]  /*1100*/  ULDC UR4, c[0x0][0x284] ;  /* 0x0000a10000047ab9 */ /* 0x000fe20000000800 */
[-C--:B---3--:R-:W-:Y:S01]  /*1110*/  SHF.L.U32 R7, R7, R90.reuse, RZ ;  /* 0x0000005a07077219 */ /* 0x088fe200000006ff */
[----:B------:R-:W-:Y:S01]  /*1120*/  USEL UR44, UR43, 0x1, UP0 ;  /* 0x000000012b2c7887 */ /* 0x000fe20008000000 */
[----:B------:R-:W-:Y:S01]  /*1130*/  LOP3.LUT R22, R22, R23, RZ, 0xfc, !PT ;  /* 0x0000001716167212 */ /* 0x000fe200078efcff */
[----:B------:R-:W-:Y:S01]  /*1140*/  IMAD R89, R89, -0x2, R6 ;  /* 0xfffffffe59597824 */ /* 0x000fe200078e0206 */
[----:B------:R-:W-:Y:S01]  /*1150*/  SHF.L.U32 R90, R9, R90, RZ ;  /* 0x0000005a095a7219 */ /* 0x000fe200000006ff */
[----:B------:R-:W-:Y:S01]  /*1160*/  VIADD R97, R5, UR4 ;  /* 0x0000000405617c36 */ /* 0x000fe20008000000 */
[----:B------:R-:W-:Y:S01]  /*1170*/  LOP3.LUT R98, R18, 0x1, RZ, 0xfc, !PT ;  /* 0x0000000112627812 */ /* 0x000fe200078efcff */
[----:B------:R-:W-:Y:S01]  /*1180*/  IMAD.MOV.U32 R23, RZ, RZ, RZ ;  /* 0x000000ffff177224 */ /* 0x000fe200078e00ff */
[C---:B0-----:R-:W-:Y:S01]  /*1190*/  SHF.L.U64.HI R91, R92.reuse, 0x3, R93 ;  /* 0x000000035c5b7819 */ /* 0x041fe2000001025d */
[----:B------:R-:W-:Y:S01]  /*11a0*/  IMAD.SHL.U32 R92, R92, 0x8, RZ ;  /* 0x000000085c5c7824 */ /* 0x000fe200078e00ff */
[----:B------:R-:W-:Y:S01]  /*11b0*/  SHF.R.U32.HI R94, RZ, 0x7, R94 ;  /* 0x00000007ff5e7819 */ /* 0x000fe2000001165e */
[----:B------:R-:W-:Y:S01]  /*11c0*/  IMAD.SHL.U32 R93, R3, 0x2, RZ ;  /* 0x00000002035d7824 */ /* 0x000fe200078e00ff */
[----:B------:R-:W-:Y:S01]  /*11d0*/  LOP3.LUT R96, RZ, R7, RZ, 0x33, !PT ;  /* 0x00000007ff607212 */ /* 0x000fe200078e33ff */
[----:B------:R-:W-:Y:S01]  /*11e0*/  UIADD3 UR44, UR43, -UR44, URZ ;  /* 0x8000002c2b2c7290 */ /* 0x000fe2000fffe03f */
[----:B------:R-:W-:Y:S01]  /*11f0*/  UMOV UR40, URZ ;  /* 0x0000003f00287c82 */ /* 0x000fe20008000000 */
[----:B-1----:R-:W-:Y:S01]  /*1200*/  VIADD R95, R95, 0xffffffff ;  /* 0xffffffff5f5f7836 */ /* 0x002fe20000000000 */
[----:B------:R-:W-:-:S09]  /*1210*/  UMOV UR41, URZ ;  /* 0x0000003f00297c82 */ /* 0x000fd20008000000 */
.L_x_158:
[----:B0-----:R-:W0:Y:S01]  /*1220*/  SHFL.IDX PT, R0, R94, RZ, 0x1f ;  /* 0x00001fff5e007589 */ /* 0x001e2200000e0000 */
[----:B-1----:R-:W1:Y:S01]  /*1230*/  S2UR UR7, SR_CgaCtaId ;  /* 0x00000000000779c3 */ /* 0x002e620000008800 */
[----:B------:R-:W-:Y:S01]  /*1240*/  UMOV UR6, 0x400 ;  /* 0x0000040000067882 */ /* 0x000fe20000000000 */
[----:B0-----:R-:W-:Y:S01]  /*1250*/  R2UR UR4, R0 ;  /* 0x00000000000472ca */ /* 0x001fe200000e0000 */
[----:B-1----:R-:W-:-:S12]  /*1260*/  ULEA UR46, UR7, UR6, 0x18 ;  /* 0x00000006072e7291 */ /* 0x002fd8000f8ec03f */
[----:B------:R-:W-:-:S04]  /*1270*/  ULEA.HI UR5, UR4, UR4, URZ, 0x1 ;  /* 0x0000000404057291 */ /* 0x000fc8000f8f083f */
[----:B------:R-:W-:-:S04]  /*1280*/  ULOP3.LUT UR5, UR5, 0x7fffe, URZ, 0xc0, !UPT ;  /* 0x0007fffe05057892 */ /* 0x000fc8000f8ec03f */
[----:B------:R-:W-:-:S03]  /*1290*/  UIADD3 UR5, UR4, -UR5, URZ ;  /* 0x8000000504057290 */ /* 0x000fc6000fffe03f */
[----:B------:R-:W-:Y:S01]  /*12a0*/  ULDC UR4, c[0x0][0x28c] ;  /* 0x0000a30000047ab9 */ /* 0x000fe20000000800 */
[----:B------:R-:W-:Y:S01]  /*12b0*/  ULEA UR5, UR5, UR46, 0xd ;  /* 0x0000002e05057291 */ /* 0x000fe2000f8e683f */
[----:B------:R-:W-:-:S03]  /*12c0*/  ISETP.LT.AND P0, PT, RZ, UR4, PT ;  /* 0x00000004ff007c0c */ /* 0x000fc6000bf01270 */
[----:B------:R-:W-:-:S04]  /*12d0*/  UIADD3 UR5, UR5, 0x180, URZ ;  /* 0x0000018005057890 */ /* 0x000fc8000fffe03f */
[----:B------:R-:W-:-:S04]  /*12e0*/  USHF.R.U32.HI UR5, URZ, 0x4, UR5 ;  /* 0x000000043f057899 */ /* 0x000fc80008011605 */
[----:B------:R-:W-:-:S04]  /*12f0*/  ULOP3.LUT UR5, UR5, 0x3fff, URZ, 0xc0, !UPT ;  /* 0x00003fff05057892 */ /* 0x000fc8000f8ec03f */
[----:B------:R-:W-:Y:S01]  /*1300*/  ULOP3.LUT UR45, UR5, 0x10000, URZ, 0xfc, !UPT ;  /* 0x00010000052d7892 */ /* 0x000fe2000f8efc3f */
[----:B--2345:R-:W-:Y:S11]  /*1310*/  @P0 BRA `(.L_x_13) ;  /* 0x0000000000400947 */ /* 0x03cff60003800000 */
[----:B------:R-:W-:Y:S01]  /*1320*/  MOV R0, 0x0 ;  /* 0x0000000000007802 */ /* 0x000fe20000000f00 */
[----:B------:R-:W-:Y:S01]  /*1330*/  ULDC.64 UR4, c[0x4][0x68] ;  /* 0x01001a0000047ab9 */ /* 0x000fe20000000a00 */
[----:B------:R-:W-:Y:S01]  /*1340*/  ULDC.64 UR6, c[0x4][0x8] ;  /* 0x0100020000067ab9 */ /* 0x000fe20000000a00 */
[----:B------:R-:W-:Y:S01]  /*1350*/  IMAD.U32 R4, RZ, RZ, UR4 ;  /* 0x00000004ff047e24 */ /* 0x000fe2000f8e00ff */
[----:B------:R0:W1:Y:S01]  /*1360*/  LDC.64 R14, c[0x4][R0] ;  /* 0x01000000000e7b82 */ /* 0x0000620000000a00 */
[----:B------:R-:W-:Y:S01]  /*1370*/  IMAD.U32 R5, RZ, RZ, UR5 ;  /* 0x00000005ff057e24 */ /* 0x000fe2000f8e00ff */
[----:B------:R-:W-:Y:S01]  /*1380*/  ULDC.64 UR4, c[0x4][0x70] ;  /* 0x01001c0000047ab9 */ /* 0x000fe20000000a00 */
[----:B------:R-:W-:Y:S02]  /*1390*/  IMAD.U32 R10, RZ, RZ, UR6 ;  /* 0x00000006ff0a7e24 */ /* 0x000fe4000f8e00ff */
[----:B------:R-:W-:Y:S02]  /*13a0*/  IMAD.U32 R6, RZ, RZ, UR4 ;  /* 0x00000004ff067e24 */ /* 0x000fe4000f8e00ff */
[----:B------:R-:W-:-:S02]  /*13b0*/  IMAD.U32 R7, RZ, RZ, UR5 ;  /* 0x00000005ff077e24 */ /* 0x000fc4000f8e00ff */
[----:B------:R-:W-:Y:S02]  /*13c0*/  IMAD.U32 R11, RZ, RZ, UR7 ;  /* 0x00000007ff0b7e24 */ /* 0x000fe4000f8e00ff */
[----:B------:R-:W-:Y:S02]  /*13d0*/  IMAD.MOV.U32 R8, RZ, RZ, 0x1e1 ;  /* 0x000001e1ff087424 */ /* 0x000fe400078e00ff */
[----:B------:R-:W-:Y:S02]  /*13e0*/  IMAD.MOV.U32 R12, RZ, RZ, 0x1 ;  /* 0x00000001ff0c7424 */ /* 0x000fe400078e00ff */
[----:B0-----:R-:W-:-:S07]  /*13f0*/  IMAD.MOV.U32 R13, RZ, RZ, RZ ;  /* 0x000000ffff0d7224 */ /* 0x001fce00078e00ff */
[----:B------:R-:W-:-:S07]  /*1400*/  LEPC R20, `(.L_x_13) ;  /* 0x000000001014794e */ /* 0x000fce0000000000 */
[----:B-1---5:R-:W-:Y:S05]  /*1410*/  CALL.ABS.NOINC R14 ;  /* 0x000000000e007343 */ /* 0x022fea0003c00000 */
.L_x_13:
[----:B------:R-:W-:-:S13]  /*1420*/  ISETP.NE.AND P0, PT, R98, 0x3, PT ;  /* 0x000000036200780c */ /* 0x000fda0003f05270 */
[----:B------:R-:W-:Y:S05]  /*1430*/  @!P0 BRA `(.L_x_14) ;  /* 0x0000000000048947 */ /* 0x000fea0003800000 */
[----:B------:R-:W-:Y:S01]  /*1440*/  BPT.TRAP 0x1 ;  /* 0x000000040000795c */ /* 0x000fe20000300000 */
.L_x_14:
[----:B------:R-:W-:Y:S02]  /*1450*/  IMAD.U32 R3, RZ, RZ, UR41 ;  /* 0x00000029ff037e24 */ /* 0x000fe4000f8e00ff */
[----:B------:R-:W-:-:S03]  /*1460*/  IMAD.U32 R0, RZ, RZ, UR40 ;  /* 0x00000028ff007e24 */ /* 0x000fc6000f8e00ff */
[----:B------:R-:W-:Y:S02]  /*1470*/  LEA R3, R3, UR46, 0x3 ;  /* 0x0000002e03037c11 */ /* 0x000fe4000f8e18ff */
[----:B------:R-:W-:-:S04]  /*1480*/  SHF.L.U32 R0, R0, 0x1f, RZ ;  /* 0x0000001f00007819 */ /* 0x000fc800000006ff */
[----:B------:R0:W1:Y:S01]  /*1490*/  SYNCS.PHASECHK.TRANS64.TRYWAIT P1, [R3+URZ], R0 ;  /* 0x00000000030075a7 */ /* 0x000062000802017f */
[----:B------:R-:W-:Y:S05]  /*14a0*/  @!P0 BRA `(.L_x_15) ;  /* 0x0000000000048947 */ /* 0x000fea0003800000 */
[----:B------:R-:W-:Y:S01]  /*14b0*/  BPT.TRAP 0x1 ;  /* 0x000000040000795c */ /* 0x000fe20000300000 */
.L_x_15:
[----:B------:R-:W-:-:S05]  /*14c0*/  IMAD.U32 R4, RZ, RZ, UR44 ;  /* 0x0000002cff047e24 */ /* 0x000fca000f8e00ff */
[----:B------:R-:W-:Y:S01]  /*14d0*/  ISETP.GE.AND P2, PT, R4, 0x1, PT ;  /* 0x000000010400780c */ /* 0x000fe20003f46270 */
[----:B-1----:R-:W-:-:S12]  /*14e0*/  @P1 BRA `(.L_x_16) ;  /* 0x0000000000081947 */ /* 0x002fd80003800000 */
[----:B------:R-:W1:Y:S02]  /*14f0*/  SYNCS.PHASECHK.TRANS64.TRYWAIT P1, [R3+URZ], R0 ;  /* 0x00000000030075a7 */ /* 0x000e64000802017f */
[----:B-1----:R-:W-:Y:S05]  /*1500*/  @!P1 BRA `(.L_x_17) ;  /* 0x00000068002c9947 */ /* 0x002fea0003800000 */
.L_x_16:
[----:B------:R-:W-:Y:S05]  /*1510*/  WARPSYNC.ALL ;  /* 0x0000000000007948 */ /* 0x000fea0003800000 */
[----:B------:R-:W-:Y:S01]  /*1520*/  UIADD3 UR4, UR46, 0x1c180, URZ ;  /* 0x0001c1802e047890 */ /* 0x000fe2000fffe03f */
[----:B------:R-:W-:Y:S01]  /*1530*/  WARPGROUP.ARRIVE ;  /* 0x00000000000079c5 */ /* 0x000fe20000000000 */
[----:B------:R-:W-:Y:S02]  /*1540*/  ULEA UR5, UR41, UR45, 0xa ;  /* 0x0000002d29057291 */ /* 0x000fe4000f8e503f */
[----:B------:R-:W-:Y:S01]  /*1550*/  USHF.R.U32.HI UR4, URZ, 0x4, UR4 ;  /* 0x000000043f047899 */ /* 0x000fe20008011604 */
[----:B------:R-:W-:Y:S01]  /*1560*/  UMOV UR9, 0x40000040 ;  /* 0x4000004000097882 */ /* 0x000fe20000000000 */
[----:B------:R-:W-:-:S02]  /*1570*/  UMOV UR11, 0x40000040 ;  /* 0x40000040000b7882 */ /* 0x000fc40000000000 */
[----:B------:R-:W-:Y:S01]  /*1580*/  ULOP3.LUT UR4, UR4, 0x3fff, URZ, 0xc0, !UPT ;  /* 0x00003fff04047892 */ /* 0x000fe2000f8ec03f */
[----:B------:R-:W-:-:S03]  /*1590*/  UMOV UR8, UR5 ;  /* 0x0000000500087c82 */ /* 0x000fc60008000000 */
[----:B------:R-:W-:-:S04]  /*15a0*/  ULOP3.LUT UR4, UR4, 0x2000000, URZ, 0xfc, !UPT ;  /* 0x0200000004047892 */ /* 0x000fc8000f8efc3f */
[----:B------:R-:W-:-:S07]  /*15b0*/  ULEA UR6, UR41, UR4, 0xa ;  /* 0x0000000429067291 */ /* 0x000fce000f8e503f */
[----:B------:R-:W-:Y:S02]  /*15c0*/  UMOV UR10, UR6 ;  /* 0x00000006000a7c82 */ /* 0x000fe40008000000 */
[----:B------:R-:W-:Y:S01]  /*15d0*/  HGMMA.64x128x16.F32.BF16 R24, gdesc[UR8].tnspB, RZ, !UPT, gsb0 ;  /* 0x41e00000081879f0 */ /* 0x000fe2000c0018ff */
[----:B------:R-:W-:Y:S02]  /*15e0*/  UIADD3 UR8, UR5, 0x2, URZ ;  /* 0x0000000205087890 */ /* 0x000fe4000fffe03f */
[----:B------:R-:W-:Y:S01]  /*15f0*/  UIADD3 UR10, UR6, 0x80, URZ ;  /* 0x00000080060a7890 */ /* 0x000fe2000fffe03f */
[----:B------:R-:W-:Y:S01]  /*1600*/  UMOV UR9, 0x40000040 ;  /* 0x4000004000097882 */ /* 0x000fe20000000000 */
[----:B------:R-:W-:Y:S01]  /*1610*/  UMOV UR11, 0x40000040 ;  /* 0x40000040000b7882 */ /* 0x000fe20000000000 */
[----:B------:R-:W-:Y:S02]  /*1620*/  WARPGROUP.DEPBAR.LE gsb0, 0x0 ;  /* 0x00008000000079c5 */ /* 0x000fe40000010000 */
[----:B------:R-:W-:-:S06]  /*1630*/  WARPGROUP.ARRIVE ;  /* 0x00000000000079c5 */ /* 0x000fcc0000000000 */
[----:B------:R-:W-:Y:S01]  /*1640*/  HGMMA.64x128x16.F32.BF16 R24, gdesc[UR8].tnspB, R24, gsb0 ;  /* 0x41e00000081879f0 */ /* 0x000fe20008001818 */
        /* <DEDUP_REMOVED lines=13> */
[----:B------:R-:W-:Y:S03]  /*1720*/  HGMMA.64x128x16.F32.BF16 R24, gdesc[UR8].tnspB, R24, gsb0 ;  /* 0x41e00000081879f0 */ /* 0x000fe60008001818 */
[----:B------:R-:W-:Y:S02]  /*1730*/  WARPGROUP.DEPBAR.LE gsb0, 0x0 ;  /* 0x00008000000079c5 */ /* 0x000fe40000010000 */
[----:B------:R-:W-:Y:S05]  /*1740*/  @!P2 BRA `(.L_x_18) ;  /* 0x00000004001ca947 */ /* 0x000fea0003800000 */
[----:B------:R-:W-:Y:S01]  /*1750*/  UIADD3 UR5, UR41, 0x1, URZ ;  /* 0x0000000129057890 */ /* 0x000fe2000fffe03f */
[----:B01----:R-:W-:-:S03]  /*1760*/  IMAD.U32 R0, RZ, RZ, UR44 ;  /* 0x0000002cff007e24 */ /* 0x003fc6000f8e00ff */
[----:B------:R-:W-:-:S04]  /*1770*/  UISETP.NE.AND UP0, UPT, UR5, 0x7, UPT ;  /* 0x000000070500788c */ /* 0x000fc8000bf05270 */
[----:B------:R-:W-:Y:S02]  /*1780*/  USEL UR6, URZ, 0x1, UP0 ;  /* 0x000000013f067887 */ /* 0x000fe40008000000 */
[----:B------:R-:W-:Y:S02]  /*1790*/  USEL UR5, UR5, URZ, UP0 ;  /* 0x0000003f05057287 */ /* 0x000fe40008000000 */
[----:B------:R-:W-:-:S06]  /*17a0*/  ULOP3.LUT UR6, UR40, UR6, URZ, 0x3c, !UPT ;  /* 0x0000000628067292 */ /* 0x000fcc000f8e3c3f */
[----:B------:R-:W-:Y:S01]  /*17b0*/  IMAD.U32 R5, RZ, RZ, UR6 ;  /* 0x00000006ff057e24 */ /* 0x000fe2000f8e00ff */
[----:B------:R-:W-:-:S06]  /*17c0*/  UMOV UR6, UR41 ;  /* 0x0000002900067c82 */ /* 0x000fcc0008000000 */
.L_x_25:
[----:B01----:R-:W-:Y:S05]  /*17d0*/  @!P0 BRA `(.L_x_19) ;  /* 0x0000000000048947 */ /* 0x003fea0003800000 */
[----:B------:R-:W-:Y:S01]  /*17e0*/  BPT.TRAP 0x1 ;  /* 0x000000040000795c */ /* 0x000fe20000300000 */
.L_x_19:
[----:B------:R-:W0:Y:S01]  /*17f0*/  S2UR UR8, SR_CgaCtaId ;  /* 0x00000000000879c3 */ /* 0x000e220000008800 */
[----:B------:R-:W-:Y:S01]  /*1800*/  UMOV UR7, 0x400 ;  /* 0x0000040000077882 */ /* 0x000fe20000000000 */
[----:B------:R-:W-:Y:S01]  /*1810*/  SHF.L.U32 R3, R5, 0x1f, RZ ;  /* 0x0000001f05037819 */ /* 0x000fe200000006ff */
[----:B0-----:R-:W-:-:S04]  /*1820*/  ULEA UR13, UR8, UR7, 0x18 ;  /* 0x00000007080d7291 */ /* 0x001fc8000f8ec03f */
[----:B------:R-:W-:-:S09]  /*1830*/  ULEA UR7, UR5, UR13, 0x3 ;  /* 0x0000000d05077291 */ /* 0x000fd2000f8e183f */
[----:B------:R0:W1:Y:S01]  /*1840*/  SYNCS.PHASECHK.TRANS64.TRYWAIT P1, [UR7], R3 ;  /* 0x00000003ff0075a7 */ /* 0x0000620008020147 */
[----:B------:R-:W-:Y:S05]  /*1850*/  @!P0 BRA `(.L_x_20) ;  /* 0x0000000000048947 */ /* 0x000fea0003800000 */
[----:B------:R-:W-:Y:S01]  /*1860*/  BPT.TRAP 0x1 ;  /* 0x000000040000795c */ /* 0x000fe20000300000 */
.L_x_20:
[----:B-1----:R-:W-:Y:S05]  /*1870*/  @P1 BRA `(.L_x_21) ;  /* 0x0000000000081947 */ /* 0x002fea0003800000 */
[----:B------:R-:W1:Y:S02]  /*1880*/  SYNCS.PHASECHK.TRANS64.TRYWAIT P1, [UR7], R3 ;  /* 0x00000003ff0075a7 */ /* 0x000e640008020147 */
[----:B-1----:R-:W-:Y:S05]  /*1890*/  @!P1 BRA `(.L_x_22) ;  /* 0x00000064005c9947 */ /* 0x002fea0003800000 */
.L_x_21:
[----:B------:R-:W-:Y:S01]  /*18a0*/  ULEA UR7, UR5, UR45, 0xa ;  /* 0x0000002d05077291 */ /* 0x000fe2000f8e503f */
[----:B------:R-:W-:Y:S01]  /*18b0*/  WARPGROUP.ARRIVE ;  /* 0x00000000000079c5 */ /* 0x000fe20000000000 */
[----:B------:R-:W-:Y:S01]  /*18c0*/  ULEA UR12, UR5, UR4, 0xa ;  /* 0x00000004050c7291 */ /* 0x000fe2000f8e503f */
[----:B------:R-:W-:Y:S01]  /*18d0*/  UMOV UR9, 0x40000040 ;  /* 0x4000004000097882 */ /* 0x000fe20000000000 */
[----:B------:R-:W-:-:S03]  /*18e0*/  UMOV UR11, 0x40000040 ;  /* 0x40000040000b7882 */ /* 0x000fc60000000000 */
[----:B------:R-:W-:Y:S02]  /*18f0*/  UMOV UR8, UR7 ;  /* 0x0000000700087c82 */ /* 0x000fe40008000000 */
[----:B------:R-:W-:Y:S02]  /*1900*/  UMOV UR10, UR12 ;  /* 0x0000000c000a7c82 */ /* 0x000fe40008000000 */
[----:B------:R-:W-:Y:S01]  /*1910*/  HGMMA.64x128x16.F32.BF16 R24, gdesc[UR8].tnspB, R24, gsb0 ;  /* 0x41e00000081879f0 */ /* 0x000fe20008001818 */
[----:B------:R-:W-:Y:S02]  /*1920*/  UIADD3 UR8, UR7, 0x2, URZ ;  /* 0x0000000207087890 */ /* 0x000fe4000fffe03f */
[----:B------:R-:W-:Y:S01]  /*1930*/  UIADD3 UR10, UR12, 0x80, URZ ;  /* 0x000000800c0a7890 */ /* 0x000fe2000fffe03f */
[----:B------:R-:W-:Y:S01]  /*1940*/  UMOV UR9, 0x40000040 ;  /* 0x4000004000097882 */ /* 0x000fe20000000000 */
[----:B------:R-:W-:Y:S01]  /*1950*/  UMOV UR11, 0x40000040 ;  /* 0x40000040000b7882 */ /* 0x000fe20000000000 */
[----:B------:R-:W-:-:S02]  /*1960*/  WARPGROUP.DEPBAR.LE gsb0, 0x0 ;  /* 0x00008000000079c5 */ /* 0x000fc40000010000 */
        /* <DEDUP_REMOVED lines=18> */
[----:B------:R-:W-:Y:S01]  /*1a90*/  BPT.TRAP 0x1 ;  /* 0x000000040000795c */ /* 0x000fe20000300000 */
.L_x_23:
[----:B------:R-:W-:Y:S01]  /*1aa0*/  ULEA UR7, UR6, UR13, 0x3 ;  /* 0x0000000d06077291 */ /* 0x000fe2000f8e183f */
[----:B------:R-:W-:-:S03]  /*1ab0*/  ISETP.GT.U32.AND P1, PT, R18, 0x1, PT ;  /* 0x000000011200780c */ /* 0x000fc60003f24070 */
[----:B------:R-:W-:-:S04]  /*1ac0*/  UIADD3 UR7, UR7, 0x38, URZ ;  /* 0x0000003807077890 */ /* 0x000fc8000fffe03f */
[----:B------:R-:W-:-:S09]  /*1ad0*/  UPRMT UR7, URZ, 0x654, UR7 ;  /* 0x000006543f077896 */ /* 0x000fd20008000007 */
[----:B------:R-:W-:Y:S01]  /*1ae0*/  SYNCS.ARRIVE.TRANS64.RED.A1T0 RZ, [UR7], RZ ;  /* 0x000000ffffff79a7 */ /* 0x000fe20008100407 */
[----:B------:R-:W-:Y:S05]  /*1af0*/  @P1 BRA `(.L_x_24) ;  /* 0x0000000000041947 */ /* 0x000fea0003800000 */
[----:B------:R-:W-:Y:S01]  /*1b00*/  BPT.TRAP 0x1 ;  /* 0x000000040000795c */ /* 0x000fe20000300000 */
.L_x_24:
[----:B------:R-:W-:Y:S01]  /*1b10*/  UIADD3 UR5, UR5, 0x1, URZ ;  /* 0x0000000105057890 */ /* 0x000fe2000fffe03f */
[C---:B------:R-:W-:Y:S01]  /*1b20*/  ISETP.GT.AND P1, PT, R0.reuse, 0x1, PT ;  /* 0x000000010000780c */ /* 0x040fe20003f24270 */
[----:B------:R-:W-:Y:S01]  /*1b30*/  UIADD3 UR6, UR6, 0x1, URZ ;  /* 0x0000000106067890 */ /* 0x000fe2000fffe03f */
[----:B------:R-:W-:Y:S01]  /*1b40*/  VIADD R0, R0, 0xffffffff ;  /* 0xffffffff00007836 */ /* 0x000fe20000000000 */
[----:B------:R-:W-:Y:S02]  /*1b50*/  UISETP.NE.AND UP0, UPT, UR5, 0x7, UPT ;  /* 0x000000070500788c */ /* 0x000fe4000bf05270 */
[----:B------:R-:W-:Y:S02]  /*1b60*/  UISETP.NE.AND UP1, UPT, UR6, 0x7, UPT ;  /* 0x000000070600788c */ /* 0x000fe4000bf25270 */
[----:B------:R-:W-:Y:S02]  /*1b70*/  USEL UR7, URZ, 0x1, UP0 ;  /* 0x000000013f077887 */ /* 0x000fe40008000000 */
[----:B------:R-:W-:-:S02]  /*1b80*/  USEL UR5, UR5, URZ, UP0 ;  /* 0x0000003f05057287 */ /* 0x000fc40008000000 */
[----:B------:R-:W-:Y:S02]  /*1b90*/  USEL UR6, UR6, URZ, UP1 ;  /* 0x0000003f06067287 */ /* 0x000fe40008800000 */
[----:B------:R-:W-:Y:S01]  /*1ba0*/  LOP3.LUT R5, R5, UR7, RZ, 0x3c, !PT ;  /* 0x0000000705057c12 */ /* 0x000fe2000f8e3cff */
[----:B------:R-:W-:Y:S09]  /*1bb0*/  @P1 BRA `(.L_x_25) ;  /* 0xfffffffc00041947 */ /* 0x000ff2000383ffff */
.L_x_18:
[----:B01----:R-:W0:Y:S02]  /*1bc0*/  LDC R0, c[0x0][0x28c] ;  /* 0x0000a300ff007b82 */ /* 0x003e240000000800 */
[----:B0-----:R-:W-:-:S13]  /*1bd0*/  ISETP.GE.AND P1, PT, R0, 0x1, PT ;  /* 0x000000010000780c */ /* 0x001fda0003f26270 */
[----:B------:R-:W-:Y:S05]  /*1be0*/  @!P1 BRA `(.L_x_26) ;  /* 0x0000000000489947 */ /* 0x000fea0003800000 */
[----:B------:R-:W-:Y:S05]  /*1bf0*/  @!P0 BRA `(.L_x_27) ;  /* 0x0000000000048947 */ /* 0x000fea0003800000 */
[----:B------:R-:W-:Y:S01]  /*1c00*/  BPT.TRAP 0x1 ;  /* 0x000000040000795c */ /* 0x000fe20000300000 */
.L_x_27:
[----:B------:R-:W0:Y:S01]  /*1c10*/  S2UR UR7, SR_CgaCtaId ;  /* 0x00000000000779c3 */ /* 0x000e220000008800 */
[----:B------:R-:W-:Y:S01]  /*1c20*/  UIADD3 UR6, UR44, UR41, URZ ;  /* 0x000000292c067290 */ /* 0x000fe2000fffe03f */
[----:B------:R-:W-:-:S03]  /*1c30*/  ISETP.GT.U32.AND P0, PT, R18, 0x1, PT ;  /* 0x000000011200780c */ /* 0x000fc60003f04070 */
[----:B------:R-:W-:-:S04]  /*1c40*/  UIMAD.WIDE.U32 UR4, UR6, 0x24924925, URZ ;  /* 0x24924925060478a5 */ /* 0x000fc8000f8e003f */
[----:B------:R-:W-:-:S04]  /*1c50*/  UIADD3 UR4, UR6, -UR5, URZ ;  /* 0x8000000506047290 */ /* 0x000fc8000fffe03f */
[----:B------:R-:W-:-:S03]  /*1c60*/  ULEA.HI UR4, UR4, UR5, URZ, 0x1f ;  /* 0x0000000504047291 */ /* 0x000fc6000f8ff83f */
[----:B------:R-:W-:Y:S01]  /*1c70*/  UMOV UR5, 0x400 ;  /* 0x0000040000057882 */ /* 0x000fe20000000000 */
[----:B------:R-:W-:-:S04]  /*1c80*/  USHF.R.U32.HI UR4, URZ, 0x2, UR4 ;  /* 0x000000023f047899 */ /* 0x000fc80008011604 */
[----:B------:R-:W-:Y:S02]  /*1c90*/  UIMAD UR4, UR4, -0x7, UR6 ;  /* 0xfffffff9040478a4 */ /* 0x000fe4000f8e0206 */
[----:B0-----:R-:W-:-:S04]  /*1ca0*/  ULEA UR5, UR7, UR5, 0x18 ;  /* 0x0000000507057291 */ /* 0x001fc8000f8ec03f */
[----:B------:R-:W-:-:S04]  /*1cb0*/  ULEA UR4, UR4, UR5, 0x3 ;  /* 0x0000000504047291 */ /* 0x000fc8000f8e183f */
[----:B------:R-:W-:-:S04]  /*1cc0*/  UIADD3 UR4, UR4, 0x38, URZ ;  /* 0x0000003804047890 */ /* 0x000fc8000fffe03f */
[----:B------:R-:W-:-:S09]  /*1cd0*/  UPRMT UR4, URZ, 0x654, UR4 ;  /* 0x000006543f047896 */ /* 0x000fd20008000004 */
[----:B------:R-:W-:Y:S01]  /*1ce0*/  SYNCS.ARRIVE.TRANS64.RED.A1T0 RZ, [UR4], RZ ;  /* 0x000000ffffff79a7 */ /* 0x000fe20008100404 */
[----:B------:R-:W-:Y:S05]  /*1cf0*/  @P0 BRA `(.L_x_26) ;  /* 0x0000000000040947 */ /* 0x000fea0003800000 */
[----:B------:R-:W-:Y:S01]  /*1d00*/  BPT.TRAP 0x1 ;  /* 0x000000040000795c */ /* 0x000fe20000300000 */
.L_x_26:
[----:B------:R-:W-:Y:S01]  /*1d10*/  UISETP.GE.U32.AND UP1, UPT, UR43, 0x7, UPT ;  /* 0x000000072b00788c */ /* 0x000fe2000bf26070 */
[----:B------:R-:W-:Y:S01]  /*1d20*/  IMAD.SHL.U32 R6, R100, 0x80, RZ ;  /* 0x0000008064067824 */ /* 0x000fe200078e00ff */
[----:B------:R-:W-:Y:S01]  /*1d30*/  UIADD3 UR41, UR43, UR41, URZ ;  /* 0x000000292b297290 */ /* 0x000fe2000fffe03f */
[----:B------:R-:W-:Y:S01]  /*1d40*/  SHF.R.S32.HI R11, RZ, 0x1f, R99 ;  /* 0x0000001fff0b7819 */ /* 0x000fe20000011463 */
[----:B------:R-:W-:Y:S01]  /*1d50*/  ULDC UR10, c[0x0][0x288] ;  /* 0x0000a200000a7ab9 */ /* 0x000fe20000000800 */
[----:B------:R-:W-:Y:S01]  /*1d60*/  IMAD.SHL.U32 R10, R101, 0x80, RZ ;  /* 0x00000080650a7824 */ /* 0x000fe200078e00ff */
[C---:B------:R-:W-:Y:S01]  /*1d70*/  LOP3.LUT R8, R6.reuse, 0x6, R93, 0xf8, !PT ;  /* 0x0000000606087812 */ /* 0x040fe200078ef85d */
[----:B------:R-:W-:Y:S01]  /*1d80*/  UISETP.GT.U32.AND UP0, UPT, UR41, 0x6, UPT ;  /* 0x000000062900788c */ /* 0x000fe2000bf04070 */
[----:B------:R-:W-:Y:S01]  /*1d90*/  ISETP.GE.AND P0, PT, R6, UR10, PT ;  /* 0x0000000a06007c0c */ /* 0x000fe2000bf06270 */
[----:B------:R-:W-:Y:S01]  /*1da0*/  ULDC.64 UR6, c[0x0][0x5d0] ;  /* 0x0001740000067ab9 */ /* 0x000fe20000000a00 */
[----:B------:R-:W-:Y:S01]  /*1db0*/  ULDC UR11, c[0x0][0x284] ;  /* 0x0000a100000b7ab9 */ /* 0x000fe20000000800 */
[----:B------:R-:W-:Y:S01]  /*1dc0*/  @UP1 UIMAD.WIDE.U32 UR4, UR41, 0x24924925, URZ ;  /* 0x24924925290418a5 */ /* 0x000fe2000f8e003f */
[----:B------:R-:W-:Y:S01]  /*1dd0*/  SHF.R.S32.HI R9, RZ, 0x1f, R8 ;  /* 0x0000001fff097819 */ /* 0x000fe20000011408 */
[----:B------:R-:W-:Y:S01]  /*1de0*/  IMAD R0, R11, UR6, RZ ;  /* 0x000000060b007c24 */ /* 0x000fe2000f8e02ff */
[----:B------:R-:W-:Y:S01]  /*1df0*/  UISETP.LT.U32.AND UP0, UPT, UR43, 0x7, UP0 ;  /* 0x000000072b00788c */ /* 0x000fe20008701070 */
[----:B------:R-:W-:Y:S01]  /*1e00*/  ISETP.GE.OR P0, PT, R10, UR11, P0 ;  /* 0x0000000b0a007c0c */ /* 0x000fe20008706670 */
[----:B------:R-:W-:Y:S01]  /*1e10*/  @UP1 UIADD3 UR4, UR41, -UR5, URZ ;  /* 0x8000000529041290 */ /* 0x000fe2000fffe03f */
[C---:B------:R-:W-:Y:S01]  /*1e20*/  IMAD R3, R99.reuse, UR7, R0 ;  /* 0x0000000763037c24 */ /* 0x040fe2000f8e0200 */
[----:B------:R-:W-:Y:S01]  /*1e30*/  ULDC.64 UR8, c[0x0][0x5c8] ;  /* 0x0001720000087ab9 */ /* 0x000fe20000000a00 */
[----:B------:R-:W-:Y:S01]  /*1e40*/  IMAD.WIDE.U32 R4, R99, UR6, R8 ;  /* 0x0000000663047c25 */ /* 0x000fe2000f8e0008 */
[----:B------:R-:W-:-:S02]  /*1e50*/  USEL UR6, URZ, 0x1, !UP0 ;  /* 0x000000013f067887 */ /* 0x000fc4000c000000 */
[----:B------:R-:W-:Y:S01]  /*1e60*/  @UP1 ULEA.HI UR4, UR4, UR5, URZ, 0x1f ;  /* 0x0000000504041291 */ /* 0x000fe2000f8ff83f */
[----:B------:R-:W-:Y:S01]  /*1e70*/  IMAD.WIDE R100, R101, 0x80, R22 ;  /* 0x0000008065647825 */ /* 0x000fe200078e0216 */
[----:B------:R-:W-:Y:S02]  /*1e80*/  ULOP3.LUT UR40, UR40, UR6, URZ, 0x3c, !UPT ;  /* 0x0000000628287292 */ /* 0x000fe4000f8e3c3f */
[----:B------:R-:W-:Y:S01]  /*1e90*/  @UP1 USHF.R.U32.HI UR4, URZ, 0x2, UR4 ;  /* 0x000000023f041899 */ /* 0x000fe20008011604 */
[----:B------:R-:W-:Y:S02]  /*1ea0*/  IMAD.IADD R5, R5, 0x1, R3 ;  /* 0x0000000105057824 */ /* 0x000fe400078e0203 */
[----:B------:R-:W-:Y:S01]  /*1eb0*/  IMAD R3, R101, UR8, RZ ;  /* 0x0000000865037c24 */ /* 0x000fe2000f8e02ff */
[----:B------:R-:W-:Y:S01]  /*1ec0*/  @UP1 ULOP3.LUT UR40, UR40, 0x1, UR4, 0x78, !UPT ;  /* 0x0000000128281892 */ /* 0x000fe2000f8e7804 */
[----:B------:R-:W-:-:S04]  /*1ed0*/  IMAD.WIDE.U32 R102, R100, UR8, R4 ;  /* 0x0000000864667c25 */ /* 0x000fc8000f8e0004 */
[----:B------:R-:W-:Y:S02]  /*1ee0*/  IMAD R7, R100, UR9, R3 ;  /* 0x0000000964077c24 */ /* 0x000fe4000f8e0203 */
[----:B------:R-:W-:Y:S01]  /*1ef0*/  IMAD.MOV.U32 R0, RZ, RZ, -0x1 ;  /* 0xffffffffff007424 */ /* 0x000fe200078e00ff */
[----:B------:R-:W-:Y:S06]  /*1f00*/  @P0 BRA `(.L_x_28) ;  /* 0x00000040001c0947 */ /* 0x000fec0003800000 */
[----:B-----5:R-:W-:Y:S01]  /*1f10*/  FSETP.NEU.AND P0, PT, R88, RZ, PT ;  /* 0x000000ff5800720b */ /* 0x020fe20003f0d000 */
[----:B------:R-:W-:Y:S01]  /*1f20*/  IMAD.IADD R4, R89, 0x1, -R6 ;  /* 0x0000000159047824 */ /* 0x000fe200078e0a06 */
[----:B------:R-:W-:Y:S01]  /*1f30*/  BSSY B0, `(.L_x_28) ;  /* 0x0000404000007945 */ /* 0x000fe20003800000 */
[----:B------:R-:W-:Y:S02]  /*1f40*/  IMAD.IADD R3, R97, 0x1, -R10 ;  /* 0x0000000161037824 */ /* 0x000fe400078e0a0a */
[----:B------:R-:W-:Y:S01]  /*1f50*/  IMAD.IADD R113, R103, 0x1, R7 ;  /* 0x0000000167717824 */ /* 0x000fe200078e0207 */
[----:B------:R-:W-:-:S04]  /*1f60*/  ISETP.GT.AND P2, PT, R4, RZ, PT ;  /* 0x000000ff0400720c */ /* 0x000fc80003f44270 */
[----:B------:R-:W-:-:S03]  /*1f70*/  ISETP.GT.AND P1, PT, R3, RZ, P2 ;  /* 0x000000ff0300720c */ /* 0x000fc60001724270 */
[----:B------:R-:W-:Y:S10]  /*1f80*/  @!P0 BRA `(.L_x_29) ;  /* 0x0000002c00288947 */ /* 0x000ff40003800000 */
[----:B------:R-:W0:Y:S01]  /*1f90*/  LDC.64 R106, c[0x0][0x5b8] ;  /* 0x00016e00ff6a7b82 */ /* 0x000e220000000a00 */
[----:B------:R-:W-:-:S07]  /*1fa0*/  ULDC.64 UR4, c[0x0][0x5c0] ;  /* 0x0001700000047ab9 */ /* 0x000fce0000000a00 */
[----:B------:R-:W1:Y:S08]  /*1fb0*/  LDC.64 R108, c[0x0][0x5b0] ;  /* 0x00016c00ff6c7b82 */ /* 0x000e700000000a00 */
[----:B------:R-:W2:Y:S01]  /*1fc0*/  LDC.64 R110, c[0x0][0x5a8] ;  /* 0x00016a00ff6e7b82 */ /* 0x000ea20000000a00 */
[-C--:B0-----:R-:W-:Y:S02]  /*1fd0*/  IMAD R6, R11, R106.reuse, RZ ;  /* 0x0000006a0b067224 */ /* 0x081fe400078e02ff */
[----:B------:R-:W-:-:S04]  /*1fe0*/  IMAD.WIDE.U32 R104, R99, R106, R8 ;  /* 0x0000006a63687225 */ /* 0x000fc800078e0008 */
[----:B------:R-:W-:Y:S02]  /*1ff0*/  IMAD R103, R99, R107, R6 ;  /* 0x0000006b63677224 */ /* 0x000fe400078e0206 */
[-C--:B-1----:R-:W-:Y:S02]  /*2000*/  IMAD R5, R101, R108.reuse, RZ ;  /* 0x0000006c65057224 */ /* 0x082fe400078e02ff */
[----:B------:R-:W-:Y:S02]  /*2010*/  IMAD.IADD R13, R105, 0x1, R103 ;  /* 0x00000001690d7824 */ /* 0x000fe400078e0267 */
[----:B------:R-:W-:Y:S02]  /*2020*/  IMAD.MOV.U32 R12, RZ, RZ, R104 ;  /* 0x000000ffff0c7224 */ /* 0x000fe400078e0068 */
[C---:B------:R-:W-:Y:S02]  /*2030*/  IMAD R107, R100.reuse, R109, R5 ;  /* 0x0000006d646b7224 */ /* 0x040fe400078e0205 */
[----:B------:R-:W-:-:S04]  /*2040*/  IMAD.WIDE.U32 R6, R100, R108, R12 ;  /* 0x0000006c64067225 */ /* 0x000fc800078e000c */
[----:B------:R-:W-:Y:S01]  /*2050*/  IMAD.IADD R5, R7, 0x1, R107 ;  /* 0x0000000107057824 */ /* 0x000fe200078e026b */
[----:B--2---:R-:W-:-:S04]  /*2060*/  LEA R14, P0, R6, R110, 0x1 ;  /* 0x0000006e060e7211 */ /* 0x004fc800078008ff */
[----:B------:R-:W-:-:S05]  /*2070*/  LEA.HI.X R15, R6, R111, R5, 0x1, P0 ;  /* 0x0000006f060f7211 */ /* 0x000fca00000f0c05 */
[----:B------:R0:W2:Y:S01]  /*2080*/  @P1 LDG.E.LTC128B.U16 R5, desc[UR38][R14.64] ;  /* 0x000000260e051981 */ /* 0x0000a2000c1e1520 */
[----:B------:R-:W-:Y:S01]  /*2090*/  LEA R10, P0, R102, UR4, 0x1 ;  /* 0x00000004660a7c11 */ /* 0x000fe2000f8008ff */
[----:B------:R-:W-:Y:S01]  /*20a0*/  IMAD.WIDE.U32 R6, R100, R108, R8 ;  /* 0x0000006c64067225 */ /* 0x000fe200078e0008 */
[----:B------:R-:W-:Y:S03]  /*20b0*/  BSSY B1, `(.L_x_30) ;  /* 0x0000012000017945 */ /* 0x000fe60003800000 */
[----:B------:R-:W-:Y:S02]  /*20c0*/  IMAD.IADD R7, R107, 0x1, R7 ;  /* 0x000000016b077824 */ /* 0x000fe400078e0207 */
[----:B------:R-:W-:Y:S01]  /*20d0*/  IMAD.WIDE.U32 R20, R99, R106, R6 ;  /* 0x0000006a63147225 */ /* 0x000fe200078e0006 */
[----:B0-----:R-:W-:-:S03]  /*20e0*/  SHF.L.U64.HI R15, R108, 0x3, R109 ;  /* 0x000000036c0f7819 */ /* 0x001fc6000001026d */
[----:B------:R-:W-:Y:S01]  /*20f0*/  IMAD.IADD R7, R103, 0x1, R21 ;  /* 0x0000000167077824 */ /* 0x000fe200078e0215 */
[----:B------:R-:W-:Y:S01]  /*2100*/  LEA R6, P4, R20, R110, 0x1 ;  /* 0x0000006e14067211 */ /* 0x000fe200078808ff */
[----:B------:R-:W-:-:S03]  /*2110*/  IMAD.SHL.U32 R14, R108, 0x8, RZ ;  /* 0x000000086c0e7824 */ /* 0x000fc600078e00ff */
[----:B------:R-:W-:Y:S01]  /*2120*/  LEA.HI.X R7, R20, R111, R7, 0x1, P4 ;  /* 0x0000006f14077211 */ /* 0x000fe200020f0c07 */
[----:B--2---:R-:W-:-:S04]  /*2130*/  IMAD.U32 R11, R5, 0x10000, RZ ;  /* 0x00010000050b7824 */ /* 0x004fc800078e00ff */
[----:B------:R-:W-:-:S04]  /*2140*/  FMUL R11, R11, R88 ;  /* 0x000000580b0b7220 */ /* 0x000fc80000400000 */
[----:B------:R-:W-:Y:S01]  /*2150*/  FFMA R24, R24, R19, R11 ;  /* 0x0000001318187223 */ /* 0x000fe2000000000b */
[----:B------:R-:W-:Y:S02]  /*2160*/  LEA.HI.X R11, R102, UR5, R113, 0x1, P0 ;  /* 0x00000005660b7c11 */ /* 0x000fe400080f0c71 */
[----:B------:R-:W-:Y:S02]  /*2170*/  ISETP.GT.AND P0, PT, R4, 0x1, PT ;  /* 0x000000010400780c */ /* 0x000fe40003f04270 */
[----:B------:R-:W-:Y:S02]  /*2180*/  F2FP.BF16.F32.PACK_AB R24, RZ, R24 ;  /* 0x00000018ff18723e */ /* 0x000fe400000010ff */
[----:B------:R-:W-:-:S03]  /*2190*/  ISETP.GT.AND P3, PT, R3, RZ, P0 ;  /* 0x000000ff0300720c */ /* 0x000fc60000764270 */
[----:B------:R0:W-:Y:S10]  /*21a0*/  @P1 STG.E.U16 desc[UR38][R10.64], R24 ;  /* 0x000000180a001986 */ /* 0x0001f4000c101526 */
[----:B------:R-:W-:Y:S05]  /*21b0*/  @!P3 BRA `(.L_x_31) ;  /* 0x000000000004b947 */ /* 0x000fea0003800000 */
[----:B------:R1:W5:Y:S02]  /*21c0*/  LDG.E.LTC128B.U16 R5, desc[UR38][R6.64+0x2] ;  /* 0x0000022606057981 */ /* 0x000364000c1e1520 */
.L_x_31:
[----:B------:R-:W-:Y:S05]  /*21d0*/  BSYNC B1 ;  /* 0x0000000000017941 */ /* 0x000fea0003800000 */
.L_x_30:
[----:B-----5:R-:W-:Y:S01]  /*21e0*/  IMAD.U32 R101, R5, 0x10000, RZ ;  /* 0x0001000005657824 */ /* 0x020fe200078e00ff */
[----:B------:R-:W-:Y:S01]  /*21f0*/  ISETP.GT.AND P2, PT, R3, 0x8, P2 ;  /* 0x000000080300780c */ /* 0x000fe20001744270 */
[----:B------:R-:W-:Y:S01]  /*2200*/  IMAD.WIDE.U32 R20, R100, R108, R14 ;  /* 0x0000006c64147225 */ /* 0x000fe200078e000e */
[----:B0-----:R-:W-:-:S03]  /*2210*/  PRMT R24, R5, 0x7610, R24 ;  /* 0x0000761005187816 */ /* 0x001fc60000000018 */
[----:B------:R-:W-:Y:S01]  /*2220*/  FMUL R12, R101, R88 ;  /* 0x00000058650c7220 */ /* 0x000fe20000400000 */
[----:B------:R-:W-:Y:S01]  /*2230*/  IMAD.IADD R107, R107, 0x1, R21 ;  /* 0x000000016b6b7824 */ /* 0x000fe200078e0215 */
[----:B------:R-:W-:Y:S02]  /*2240*/  IADD3 R104, P1, R104, R20, RZ ;  /* 0x0000001468687210 */ /* 0x000fe40007f3e0ff */
[----:B------:R-:W-:-:S03]  /*2250*/  FFMA R12, R25, R19, R12 ;  /* 0x00000013190c7223 */ /* 0x000fc6000000000c */
[----:B------:R-:W-:Y:S02]  /*2260*/  IMAD.X R13, R107, 0x1, R13, P1 ;  /* 0x000000016b0d7824 */ /* 0x000fe400008e060d */
[----:B------:R-:W-:Y:S02]  /*2270*/  F2FP.BF16.F32.PACK_AB R12, RZ, R12 ;  /* 0x0000000cff0c723e */ /* 0x000fe400000010ff */
[----:B------:R-:W-:Y:S02]  /*2280*/  LEA R14, P1, R104, R110, 0x1 ;  /* 0x0000006e680e7211 */ /* 0x000fe400078208ff */
[----:B------:R-:W-:Y:S02]  /*2290*/  PRMT R21, R12, 0x7610, R21 ;  /* 0x000076100c157816 */ /* 0x000fe40000000015 */
[----:B------:R-:W-:-:S03]  /*22a0*/  LEA.HI.X R15, R104, R111, R13, 0x1, P1 ;  /* 0x0000006f680f7211 */ /* 0x000fc600008f0c0d */
[----:B------:R0:W-:Y:S04]  /*22b0*/  @P3 STG.E.U16 desc[UR38][R10.64+0x2], R21 ;  /* 0x000002150a003986 */ /* 0x0001e8000c101526 */
[----:B------:R-:W2:Y:S01]  /*22c0*/  @P2 LDG.E.LTC128B.U16 R24, desc[UR38][R14.64] ;  /* 0x000000260e182981 */ /* 0x000ea2000c1e1520 */
[----:B------:R-:W-:Y:S01]  /*22d0*/  IADD3 R20, P1, R8, R20, RZ ;  /* 0x0000001408147210 */ /* 0x000fe20007f3e0ff */
[----:B------:R-:W-:Y:S01]  /*22e0*/  BSSY B1, `(.L_x_32) ;  /* 0x0000011000017945 */ /* 0x000fe20003800000 */
[C---:B------:R-:W-:Y:S02]  /*22f0*/  SHF.L.U64.HI R13, R92.reuse, 0x1, R91 ;  /* 0x000000015c0d7819 */ /* 0x040fe4000001025b */
[----:B------:R-:W-:Y:S01]  /*2300*/  ISETP.GT.AND P0, PT, R3, 0x8, P0 ;  /* 0x000000080300780c */ /* 0x000fe20000704270 */
[----:B0-----:R-:W-:Y:S01]  /*2310*/  IMAD.X R21, R9, 0x1, R107, P1 ;  /* 0x0000000109157824 */ /* 0x001fe200008e066b */
[----:B------:R-:W-:Y:S01]  /*2320*/  LEA R12, P1, R92, R10, 0x1 ;  /* 0x0000000a5c0c7211 */ /* 0x000fe200078208ff */
[----:B------:R-:W-:-:S04]  /*2330*/  IMAD.WIDE.U32 R20, R99, R106, R20 ;  /* 0x0000006a63147225 */ /* 0x000fc800078e0014 */
[----:B------:R-:W-:Y:S01]  /*2340*/  IMAD.X R13, R13, 0x1, R11, P1 ;  /* 0x000000010d0d7824 */ /* 0x000fe200008e060b */
[----:B------:R-:W-:Y:S01]  /*2350*/  LEA R8, P3, R20, R110, 0x1 ;  /* 0x0000006e14087211 */ /* 0x000fe200078608ff */
[----:B------:R-:W-:-:S05]  /*2360*/  IMAD.IADD R9, R103, 0x1, R21 ;  /* 0x0000000167097824 */ /* 0x000fca00078e0215 */
[----:B------:R-:W-:Y:S01]  /*2370*/  LEA.HI.X R9, R20, R111, R9, 0x1, P3 ;  /* 0x0000006f14097211 */ /* 0x000fe200018f0c09 */
[----:B--2---:R-:W-:-:S04]  /*2380*/  IMAD.U32 R5, R24, 0x10000, RZ ;  /* 0x0001000018057824 */ /* 0x004fc800078e00ff */
[----:B------:R-:W-:-:S04]  /*2390*/  FMUL R5, R5, R88 ;  /* 0x0000005805057220 */ /* 0x000fc80000400000 */
[----:B------:R-:W-:-:S05]  /*23a0*/  FFMA R5, R26, R19, R5 ;  /* 0x000000131a057223 */ /* 0x000fca0000000005 */
[----:B------:R-:W-:-:S05]  /*23b0*/  F2FP.BF16.F32.PACK_AB R5, RZ, R5 ;  /* 0x00000005ff05723e */ /* 0x000fca00000010ff */
[----:B------:R0:W-:Y:S01]  /*23c0*/  @P2 STG.E.U16 desc[UR38][R12.64], R5 ;  /* 0x000000050c002986 */ /* 0x0001e2000c101526 */
[----:B------:R-:W-:Y:S05]  /*23d0*/  @!P0 BRA `(.L_x_33) ;  /* 0x0000000000048947 */ /* 0x000fea0003800000 */
[----:B------:R2:W5:Y:S02]  /*23e0*/  LDG.E.LTC128B.U16 R24, desc[UR38][R8.64+0x2] ;  /* 0x0000022608187981 */ /* 0x000564000c1e1520 */
.L_x_33:
[----:B------:R-:W-:Y:S05]  /*23f0*/  BSYNC B1 ;  /* 0x0000000000017941 */ /* 0x000fea0003800000 */
.L_x_32:
[----:B0----5:R-:W-:Y:S01]  /*2400*/  IMAD.U32 R5, R24, 0x10000, RZ ;  /* 0x0001000018057824 */ /* 0x021fe200078e00ff */
[----:B------:R-:W-:Y:S01]  /*2410*/  ISETP.GT.AND P1, PT, R4, 0x8, PT ;  /* 0x000000080400780c */ /* 0x000fe20003f24270 */
[----:B------:R-:W-:Y:S02]  /*2420*/  BSSY B1, `(.L_x_34) ;  /* 0x0000008000017945 */ /* 0x000fe40003800000 */
[----:B------:R-:W-:Y:S01]  /*2430*/  FMUL R14, R5, R88 ;  /* 0x00000058050e7220 */ /* 0x000fe20000400000 */
[----:B------:R-:W-:-:S03]  /*2440*/  ISETP.GT.AND P2, PT, R3, RZ, P1 ;  /* 0x000000ff0300720c */ /* 0x000fc60000f44270 */
[----:B------:R-:W-:-:S05]  /*2450*/  FFMA R14, R27, R19, R14 ;  /* 0x000000131b0e7223 */ /* 0x000fca000000000e */
[----:B------:R-:W-:-:S05]  /*2460*/  F2FP.BF16.F32.PACK_AB R14, RZ, R14 ;  /* 0x0000000eff0e723e */ /* 0x000fca00000010ff */
[----:B------:R0:W-:Y:S01]  /*2470*/  @P0 STG.E.U16 desc[UR38][R12.64+0x2], R14 ;  /* 0x0000020e0c000986 */ /* 0x0001e2000c101526 */
[----:B------:R-:W-:Y:S05]  /*2480*/  @!P2 BRA `(.L_x_35) ;  /* 0x000000000004a947 */ /* 0x000fea0003800000 */
[----:B------:R3:W5:Y:S02]  /*2490*/  LDG.E.LTC128B.U16 R24, desc[UR38][R6.64+0x10] ;  /* 0x0000102606187981 */ /* 0x000764000c1e1520 */
.L_x_35:
[----:B------:R-:W-:Y:S05]  /*24a0*/  BSYNC B1 ;  /* 0x0000000000017941 */ /* 0x000fea0003800000 */
.L_x_34:
[----:B-----5:R-:W-:Y:S01]  /*24b0*/  IMAD.U32 R5, R24, 0x10000, RZ ;  /* 0x0001000018057824 */ /* 0x020fe200078e00ff */
        /* <DEDUP_REMOVED lines=9> */
.L_x_37:
[----:B------:R-:W-:Y:S05]  /*2550*/  BSYNC B1 ;  /* 0x0000000000017941 */ /* 0x000fea0003800000 */
.L_x_36:
[----:B----45:R-:W-:Y:S01]  /*2560*/  IMAD.U32 R5, R24, 0x10000, RZ ;  /* 0x0001000018057824 */ /* 0x030fe200078e00ff */
[----:B------:R-:W-:Y:S01]  /*2570*/  ISETP.GT.AND P1, PT, R3, 0x8, P1 ;  /* 0x000000080300780c */ /* 0x000fe20000f24270 */
[----:B------:R-:W-:Y:S02]  /*2580*/  BSSY B1, `(.L_x_38) ;  /* 0x0000007000017945 */ /* 0x000fe40003800000 */
[----:B0-----:R-:W-:-:S04]  /*2590*/  FMUL R14, R5, R88 ;  /* 0x00000058050e7220 */ /* 0x001fc80000400000 */
[----:B------:R-:W-:-:S05]  /*25a0*/  FFMA R14, R29, R19, R14 ;  /* 0x000000131d0e7223 */ /* 0x000fca000000000e */
[----:B------:R-:W-:-:S05]  /*25b0*/  F2FP.BF16.F32.PACK_AB R14, RZ, R14 ;  /* 0x0000000eff0e723e */ /* 0x000fca00000010ff */
[----:B------:R0:W-:Y:S01]  /*25c0*/  @P3 STG.E.U16 desc[UR38][R10.64+0x12], R14 ;  /* 0x0000120e0a003986 */ /* 0x0001e2000c101526 */
[----:B------:R-:W-:Y:S05]  /*25d0*/  @!P1 BRA `(.L_x_39) ;  /* 0x0000000000049947 */ /* 0x000fea0003800000 */
[----:B------:R4:W5:Y:S02]  /*25e0*/  LDG.E.LTC128B.U16 R24, desc[UR38][R8.64+0x10] ;  /* 0x0000102608187981 */ /* 0x000964000c1e1520 */
.L_x_39:
[----:B------:R-:W-:Y:S05]  /*25f0*/  BSYNC B1 ;  /* 0x0000000000017941 */ /* 0x000fea0003800000 */
.L_x_38:
[----:B-----5:R-:W-:Y:S01]  /*2600*/  IMAD.U32 R5, R24, 0x10000, RZ ;  /* 0x0001000018057824 */ /* 0x020fe200078e00ff */
[----:B------:R-:W-:Y:S01]  /*2610*/  ISETP.GT.AND P0, PT, R3, 0x8, P0 ;  /* 0x000000080300780c */ /* 0x000fe20000704270 */
[----:B------:R-:W-:Y:S02]  /*2620*/  BSSY B1, `(.L_x_40) ;  /* 0x0000007000017945 */ /* 0x000fe40003800000 */
[----:B------:R-:W-:-:S04]  /*2630*/  FMUL R5, R5, R88 ;  /* 0x0000005805057220 */ /* 0x000fc80000400000 */
[----:B------:R-:W-:-:S05]  /*2640*/  FFMA R5, R30, R19, R5 ;  /* 0x000000131e057223 */ /* 0x000fca0000000005 */
[----:B------:R-:W-:-:S05]  /*2650*/  F2FP.BF16.F32.PACK_AB R5, RZ, R5 ;  /* 0x00000005ff05723e */ /* 0x000fca00000010ff */
[----:B------:R0:W-:Y:S01]  /*2660*/  @P1 STG.E.U16 desc[UR38][R12.64+0x10], R5 ;  /* 0x000010050c001986 */ /* 0x0001e2000c101526 */
[----:B------:R-:W-:Y:S05]  /*2670*/  @!P0 BRA `(.L_x_41) ;  /* 0x0000000000048947 */ /* 0x000fea0003800000 */
[----:B------:R0:W5:Y:S02]  /*2680*/  LDG.E.LTC128B.U16 R24, desc[UR38][R8.64+0x12] ;  /* 0x0000122608187981 */ /* 0x000164000c1e1520 */
.L_x_41:
[----:B------:R-:W-:Y:S05]  /*2690*/  BSYNC B1 ;  /* 0x0000000000017941 */ /* 0x000fea0003800000 */
.L_x_40:
        /* <DEDUP_REMOVED lines=10> */
.L_x_43:
[----:B------:R-:W-:Y:S05]  /*2740*/  BSYNC B1 ;  /* 0x0000000000017941 */ /* 0x000fea0003800000 */
.L_x_42:
        /* <DEDUP_REMOVED lines=10> */
.L_x_45:
[----:B------:R-:W-:Y:S05]  /*27f0*/  BSYNC B1 ;  /* 0x0000000000017941 */ /* 0x000fea0003800000 */
.L_x_44:
[----:B0----5:R-:W-:Y:S01]  /*2800*/  IMAD.U32 R5, R24, 0x10000, RZ ;  /* 0x0001000018057824 */ /* 0x021fe200078e00ff */
        /* <DEDUP_REMOVED lines=8> */
.L_x_47:
[----:B------:R-:W-:Y:S05]  /*2890*/  BSYNC B1 ;  /* 0x0000000000017941 */ /* 0x000fea0003800000 */
.L_x_46:
        /* <DEDUP_REMOVED lines=9> */
.L_x_49:
[----:B------:R-:W-:Y:S05]  /*2930*/  BSYNC B1 ;  /* 0x0000000000017941 */ /* 0x000fea0003800000 */
.L_x_48:
        /* <DEDUP_REMOVED lines=10> */
.L_x_51:
[----:B------:R-:W-:Y:S05]  /*29e0*/  BSYNC B1 ;  /* 0x0000000000017941 */ /* 0x000fea0003800000 */
.L_x_50:
        /* <DEDUP_REMOVED lines=10> */
.L_x_53:
[----:B------:R-:W-:Y:S05]  /*2a90*/  BSYNC B1 ;  /* 0x0000000000017941 */ /* 0x000fea0003800000 */
.L_x_52:
        /* <DEDUP_REMOVED lines=9> */
.L_x_55:
[----:B------:R-:W-:Y:S05]  /*2b30*/  BSYNC B1 ;  /* 0x0000000000017941 */ /* 0x000fea0003800000 */
.L_x_54:
        /* <DEDUP_REMOVED lines=9> */
.L_x_57:
[----:B------:R-:W-:Y:S05]  /*2bd0*/  BSYNC B1 ;  /* 0x0000000000017941 */ /* 0x000fea0003800000 */
.L_x_56:
        /* <DEDUP_REMOVED lines=10> */
.L_x_59:
[----:B------:R-:W-:Y:S05]  /*2c80*/  BSYNC B1 ;  /* 0x0000000000017941 */ /* 0x000fea0003800000 */
.L_x_58:
        /* <DEDUP_REMOVED lines=10> */
.L_x_61:
[----:B------:R-:W-:Y:S05]  /*2d30*/  BSYNC B1 ;  /* 0x0000000000017941 */ /* 0x000fea0003800000 */
.L_x_60:
        /* <DEDUP_REMOVED lines=9> */
.L_x_63:
[----:B------:R-:W-:Y:S05]  /*2dd0*/  BSYNC B1 ;  /* 0x0000000000017941 */ /* 0x000fea0003800000 */
.L_x_62:
        /* <DEDUP_REMOVED lines=9> */
.L_x_65:
[----:B------:R-:W-:Y:S05]  /*2e70*/  BSYNC B1 ;  /* 0x0000000000017941 */ /* 0x000fea0003800000 */
.L_x_64:
        /* <DEDUP_REMOVED lines=10> */
.L_x_67:
[----:B------:R-:W-:Y:S05]  /*2f20*/  BSYNC B1 ;  /* 0x0000000000017941 */ /* 0x000fea0003800000 */
.L_x_66:
        /* <DEDUP_REMOVED lines=10> */
.L_x_69:
[----:B------:R-:W-:Y:S05]  /*2fd0*/  BSYNC B1 ;  /* 0x0000000000017941 */ /* 0x000fea0003800000 */
.L_x_68:
        /* <DEDUP_REMOVED lines=9> */
.L_x_71:
[----:B------:R-:W-:Y:S05]  /*3070*/  BSYNC B1 ;  /* 0x0000000000017941 */ /* 0x000fea0003800000 */
.L_x_70:
        /* <DEDUP_REMOVED lines=9> */
.L_x_73:
[----:B------:R-:W-:Y:S05]  /*3110*/  BSYNC B1 ;  /* 0x0000000000017941 */ /* 0x000fea0003800000 */
.L_x_72:
        /* <DEDUP_REMOVED lines=10> */
.L_x_75:
[----:B------:R-:W-:Y:S05]  /*31c0*/  BSYNC B1 ;  /* 0x0000000000017941 */ /* 0x000fea0003800000 */
.L_x_74:
        /* <DEDUP_REMOVED lines=10> */
.L_x_77:
[----:B------:R-:W-:Y:S05]  /*3270*/  BSYNC B1 ;  /* 0x0000000000017941 */ /* 0x000fea0003800000 */
.L_x_76:
        /* <DEDUP_REMOVED lines=9> */
.L_x_79:
[----:B------:R-:W-:Y:S05]  /*3310*/  BSYNC B1 ;  /* 0x0000000000017941 */ /* 0x000fea0003800000 */
.L_x_78:
        /* <DEDUP_REMOVED lines=9> */
.L_x_81:
[----:B------:R-:W-:Y:S05]  /*33b0*/  BSYNC B1 ;  /* 0x0000000000017941 */ /* 0x000fea0003800000 */
.L_x_80:
        /* <DEDUP_REMOVED lines=10> */
.L_x_83:
[----:B------:R-:W-:Y:S05]  /*3460*/  BSYNC B1 ;  /* 0x0000000000017941 */ /* 0x000fea0003800000 */
.L_x_82:
        /* <DEDUP_REMOVED lines=10> */
.L_x_85:
[----:B------:R-:W-:Y:S05]  /*3510*/  BSYNC B1 ;  /* 0x0000000000017941 */ /* 0x000fea0003800000 */
.L_x_84:
        /* <DEDUP_REMOVED lines=9> */
.L_x_87:
[----:B------:R-:W-:Y:S05]  /*35b0*/  BSYNC B1 ;  /* 0x0000000000017941 */ /* 0x000fea0003800000 */
.L_x_86:
        /* <DEDUP_REMOVED lines=9> */
.L_x_89:
[----:B------:R-:W-:Y:S05]  /*3650*/  BSYNC B1 ;  /* 0x0000000000017941 */ /* 0x000fea0003800000 */
.L_x_88:
        /* <DEDUP_REMOVED lines=10> */
.L_x_91:
[----:B------:R-:W-:Y:S05]  /*3700*/  BSYNC B1 ;  /* 0x0000000000017941 */ /* 0x000fea0003800000 */
.L_x_90:
        /* <DEDUP_REMOVED lines=10> */
.L_x_93:
[----:B------:R-:W-:Y:S05]  /*37b0*/  BSYNC B1 ;  /* 0x0000000000017941 */ /* 0x000fea0003800000 */
.L_x_92:
        /* <DEDUP_REMOVED lines=9> */
.L_x_95:
[----:B------:R-:W-:Y:S05]  /*3850*/  BSYNC B1 ;  /* 0x0000000000017941 */ /* 0x000fea0003800000 */
.L_x_94:
        /* <DEDUP_REMOVED lines=9> */
.L_x_97:
[----:B------:R-:W-:Y:S05]  /*38f0*/  BSYNC B1 ;  /* 0x0000000000017941 */ /* 0x000fea0003800000 */
.L_x_96:
        /* <DEDUP_REMOVED lines=10> */
.L_x_99:
[----:B------:R-:W-:Y:S05]  /*39a0*/  BSYNC B1 ;  /* 0x0000000000017941 */ /* 0x000fea0003800000 */
.L_x_98:
        /* <DEDUP_REMOVED lines=10> */
.L_x_101:
[----:B------:R-:W-:Y:S05]  /*3a50*/  BSYNC B1 ;  /* 0x0000000000017941 */ /* 0x000fea0003800000 */
.L_x_100:
        /* <DEDUP_REMOVED lines=9> */
.L_x_103:
[----:B------:R-:W-:Y:S05]  /*3af0*/  BSYNC B1 ;  /* 0x0000000000017941 */ /* 0x000fea0003800000 */
.L_x_102:
        /* <DEDUP_REMOVED lines=9> */
.L_x_105:
[----:B------:R-:W-:Y:S05]  /*3b90*/  BSYNC B1 ;  /* 0x0000000000017941 */ /* 0x000fea0003800000 */
.L_x_104:
        /* <DEDUP_REMOVED lines=10> */
.L_x_107:
[----:B------:R-:W-:Y:S05]  /*3c40*/  BSYNC B1 ;  /* 0x0000000000017941 */ /* 0x000fea0003800000 */
.L_x_106:
        /* <DEDUP_REMOVED lines=10> */
.L_x_109:
[----:B------:R-:W-:Y:S05]  /*3cf0*/  BSYNC B1 ;  /* 0x0000000000017941 */ /* 0x000fea0003800000 */
.L_x_108:
        /* <DEDUP_REMOVED lines=9> */
.L_x_111:
[----:B------:R-:W-:Y:S05]  /*3d90*/  BSYNC B1 ;  /* 0x0000000000017941 */ /* 0x000fea0003800000 */
.L_x_110:
        /* <DEDUP_REMOVED lines=9> */
.L_x_113:
[----:B------:R-:W-:Y:S05]  /*3e30*/  BSYNC B1 ;  /* 0x0000000000017941 */ /* 0x000fea0003800000 */
.L_x_112:
        /* <DEDUP_REMOVED lines=10> */
.L_x_115:
[----:B------:R-:W-:Y:S05]  /*3ee0*/  BSYNC B1 ;  /* 0x0000000000017941 */ /* 0x000fea0003800000 */
.L_x_114:
        /* <DEDUP_REMOVED lines=10> */
.L_x_117:
[----:B------:R-:W-:Y:S05]  /*3f90*/  BSYNC B1 ;  /* 0x0000000000017941 */ /* 0x000fea0003800000 */
.L_x_116:
        /* <DEDUP_REMOVED lines=9> */
.L_x_119:
[----:B------:R-:W-:Y:S05]  /*4030*/  BSYNC B1 ;  /* 0x0000000000017941 */ /* 0x000fea0003800000 */
.L_x_118:
        /* <DEDUP_REMOVED lines=9> */
.L_x_121:
[----:B------:R-:W-:Y:S05]  /*40d0*/  BSYNC B1 ;  /* 0x0000000000017941 */ /* 0x000fea0003800000 */
.L_x_120:
        /* <DEDUP_REMOVED lines=10> */
.L_x_123:
[----:B------:R-:W-:Y:S05]  /*4180*/  BSYNC B1 ;  /* 0x0000000000017941 */ /* 0x000fea0003800000 */
.L_x_122:
        /* <DEDUP_REMOVED lines=10> */
.L_x_125:
[----:B------:R-:W-:Y:S05]  /*4230*/  BSYNC B1 ;  /* 0x0000000000017941 */ /* 0x000fea0003800000 */
.L_x_124:
        /* <DEDUP_REMOVED lines=9> */
.L_x_127:
[----:B------:R-:W-:Y:S05]  /*42d0*/  BSYNC B1 ;  /* 0x0000000000017941 */ /* 0x000fea0003800000 */
.L_x_126:
        /* <DEDUP_REMOVED lines=9> */
.L_x_129:
[----:B------:R-:W-:Y:S05]  /*4370*/  BSYNC B1 ;  /* 0x0000000000017941 */ /* 0x000fea0003800000 */
.L_x_128:
        /* <DEDUP_REMOVED lines=10> */
.L_x_131:
[----:B------:R-:W-:Y:S05]  /*4420*/  BSYNC B1 ;  /* 0x0000000000017941 */ /* 0x000fea0003800000 */
.L_x_130:
        /* <DEDUP_REMOVED lines=10> */
.L_x_133:
[----:B------:R-:W-:Y:S05]  /*44d0*/  BSYNC B1 ;  /* 0x0000000000017941 */ /* 0x000fea0003800000 */
.L_x_132:
        /* <DEDUP_REMOVED lines=9> */
.L_x_135:
[----:B------:R-:W-:Y:S05]  /*4570*/  BSYNC B1 ;  /* 0x0000000000017941 */ /* 0x000fea0003800000 */
.L_x_134:
        /* <DEDUP_REMOVED lines=9> */
.L_x_137:
[----:B------:R-:W-:Y:S05]  /*4610*/  BSYNC B1 ;  /* 0x0000000000017941 */ /* 0x000fea0003800000 */
.L_x_136:
        /* <DEDUP_REMOVED lines=10> */
.L_x_139:
[----:B------:R-:W-:Y:S05]  /*46c0*/  BSYNC B1 ;  /* 0x0000000000017941 */ /* 0x000fea0003800000 */
.L_x_138:
        /* <DEDUP_REMOVED lines=10> */
.L_x_141:
[----:B------:R-:W-:Y:S05]  /*4770*/  BSYNC B1 ;  /* 0x0000000000017941 */ /* 0x000fea0003800000 */
.L_x_140:
        /* <DEDUP_REMOVED lines=9> */
.L_x_143:
[----:B------:R-:W-:Y:S05]  /*4810*/  BSYNC B1 ;  /* 0x0000000000017941 */ /* 0x000fea0003800000 */
.L_x_142:
        /* <DEDUP_REMOVED lines=9> */
.L_x_145:
[----:B------:R-:W-:Y:S05]  /*48b0*/  BSYNC B1 ;  /* 0x0000000000017941 */ /* 0x000fea0003800000 */
.L_x_144:
        /* <DEDUP_REMOVED lines=10> */
.L_x_147:
[----:B------:R-:W-:Y:S05]  /*4960*/  BSYNC B1 ;  /* 0x0000000000017941 */ /* 0x000fea0003800000 */
.L_x_146:
[----:B-----5:R-:W-:Y:S01]  /*4970*/  IMAD.U32 R5, R24, 0x10000, RZ ;  /* 0x0001000018057824 */ /* 0x020fe200078e00ff */
[----:B------:R-:W-:Y:S01]  /*4980*/  ISETP.GT.AND P0, PT, R4, 0x79, PT ;  /* 0x000000790400780c */ /* 0x000fe20003f04270 */
[----:B------:R-:W-:Y:S01]  /*4990*/  @P2 IMAD.MOV.U32 R4, RZ, RZ, R10 ;  /* 0x000000ffff042224 */ /* 0x000fe200078e000a */
[----:B------:R-:W-:Y:S01]  /*49a0*/  BSSY B1, `(.L_x_148) ;  /* 0x000000a000017945 */ /* 0x000fe20003800000 */
[----:B------:R-:W-:Y:S01]  /*49b0*/  FMUL R5, R5, R88 ;  /* 0x0000005805057220 */ /* 0x000fe20000400000 */
[----:B------:R-:W-:-:S03]  /*49c0*/  ISETP.GT.AND P3, PT, R3, RZ, P0 ;  /* 0x000000ff0300720c */ /* 0x000fc60000764270 */
[----:B------:R-:W-:-:S05]  /*49d0*/  FFMA R5, R84, R19, R5 ;  /* 0x0000001354057223 */ /* 0x000fca0000000005 */
[----:B------:R-:W-:-:S04]  /*49e0*/  F2FP.BF16.F32.PACK_AB R5, RZ, R5 ;  /* 0x00000005ff05723e */ /* 0x000fc800000010ff */
[----:B0-----:R-:W-:Y:S01]  /*49f0*/  PRMT R14, R5, 0x7610, R14 ;  /* 0x00007610050e7816 */ /* 0x001fe2000000000e */
[----:B------:R-:W-:-:S05]  /*4a00*/  @P2 IMAD.MOV.U32 R5, RZ, RZ, R11 ;  /* 0x000000ffff052224 */ /* 0x000fca00078e000b */
[----:B------:R0:W-:Y:S01]  /*4a10*/  @P2 STG.E.U16 desc[UR38][R4.64+0xf0], R14 ;  /* 0x0000f00e04002986 */ /* 0x0001e2000c101526 */
[----:B------:R-:W-:Y:S05]  /*4a20*/  @!P3 BRA `(.L_x_149) ;  /* 0x000000000004b947 */ /* 0x000fea0003800000 */
[----:B------:R0:W5:Y:S02]  /*4a30*/  LDG.E.LTC128B.U16 R24, desc[UR38][R6.64+0xf2] ;  /* 0x0000f22606187981 */ /* 0x000164000c1e1520 */
.L_x_149:
[----:B------:R-:W-:Y:S05]  /*4a40*/  BSYNC B1 ;  /* 0x0000000000017941 */ /* 0x000fea0003800000 */
.L_x_148:
        /* <DEDUP_REMOVED lines=9> */
.L_x_151:
[----:B------:R-:W-:Y:S05]  /*4ae0*/  BSYNC B1 ;  /* 0x0000000000017941 */ /* 0x000fea0003800000 */
.L_x_150:
[----:B-----5:R-:W-:Y:S01]  /*4af0*/  IMAD.U32 R5, R24, 0x10000, RZ ;  /* 0x0001000018057824 */ /* 0x020fe200078e00ff */
[----:B------:R-:W-:Y:S01]  /*4b00*/  ISETP.GT.AND P0, PT, R3, 0x8, P0 ;  /* 0x000000080300780c */ /* 0x000fe20000704270 */
[----:B0-----:R-:W-:Y:S01]  /*4b10*/  @P1 IMAD.MOV.U32 R4, RZ, RZ, R12 ;  /* 0x000000ffff041224 */ /* 0x001fe200078e000c */
[----:B------:R-:W-:Y:S01]  /*4b20*/  BSSY B1, `(.L_x_152) ;  /* 0x0000009000017945 */ /* 0x000fe20003800000 */
[----:B------:R-:W-:-:S04]  /*4b30*/  FMUL R5, R5, R88 ;  /* 0x0000005805057220 */ /* 0x000fc80000400000 */
[----:B------:R-:W-:-:S05]  /*4b40*/  FFMA R5, R86, R19, R5 ;  /* 0x0000001356057223 */ /* 0x000fca0000000005 */
[----:B------:R-:W-:-:S04]  /*4b50*/  F2FP.BF16.F32.PACK_AB R5, RZ, R5 ;  /* 0x00000005ff05723e */ /* 0x000fc800000010ff */
[----:B-1-3--:R-:W-:Y:S01]  /*4b60*/  PRMT R6, R5, 0x7610, R6 ;  /* 0x0000761005067816 */ /* 0x00afe20000000006 */
[----:B------:R-:W-:-:S05]  /*4b70*/  @P1 IMAD.MOV.U32 R5, RZ, RZ, R13 ;  /* 0x000000ffff051224 */ /* 0x000fca00078e000d */
[----:B------:R0:W-:Y:S01]  /*4b80*/  @P1 STG.E.U16 desc[UR38][R4.64+0xf0], R6 ;  /* 0x0000f00604001986 */ /* 0x0001e2000c101526 */
[----:B------:R-:W-:Y:S05]  /*4b90*/  @!P0 BRA `(.L_x_153) ;  /* 0x0000000000048947 */ /* 0x000fea0003800000 */
[----:B------:R1:W5:Y:S02]  /*4ba0*/  LDG.E.LTC128B.U16 R24, desc[UR38][R8.64+0xf2] ;  /* 0x0000f22608187981 */ /* 0x000364000c1e1520 */
.L_x_153:
[----:B------:R-:W-:Y:S05]  /*4bb0*/  BSYNC B1 ;  /* 0x0000000000017941 */ /* 0x000fea0003800000 */
.L_x_152:
[----:B------:R-:W-:Y:S05]  /*4bc0*/  @!P0 BRA `(.L_x_154) ;  /* 0x0000001000e88947 */ /* 0x000fea0003800000 */
[----:B-----5:R-:W-:-:S04]  /*4bd0*/  IMAD.U32 R3, R24, 0x10000, RZ ;  /* 0x0001000018037824 */ /* 0x020fc800078e00ff */
[----:B0-----:R-:W-:-:S04]  /*4be0*/  FMUL R4, R3, R88 ;  /* 0x0000005803047220 */ /* 0x001fc80000400000 */
[----:B------:R-:W-:-:S05]  /*4bf0*/  FFMA R4, R87, R19, R4 ;  /* 0x0000001357047223 */ /* 0x000fca0000000004 */
[----:B------:R-:W-:-:S05]  /*4c00*/  F2FP.BF16.F32.PACK_AB R4, RZ, R4 ;  /* 0x00000004ff04723e */ /* 0x000fca00000010ff */
[----:B------:R3:W-:Y:S01]  /*4c10*/  STG.E.U16 desc[UR38][R12.64+0xf2], R4 ;  /* 0x0000f2040c007986 */ /* 0x0007e2000c101526 */
[----:B------:R-:W-:Y:S05]  /*4c20*/  BRA `(.L_x_154) ;  /* 0x0000001000d07947 */ /* 0x000fea0003800000 */
.L_x_29:
[----:B------:R-:W-:Y:S01]  /*4c30*/  ISETP.GT.AND P3, PT, R4, 0x1, PT ;  /* 0x000000010400780c */ /* 0x000fe20003f64270 */
[----:B------:R-:W-:Y:S01]  /*4c40*/  ULDC.64 UR4, c[0x0][0x5c0] ;  /* 0x0001700000047ab9 */ /* 0x000fe20000000a00 */
[-C--:B------:R-:W-:Y:S01]  /*4c50*/  FMUL R24, R24, R19.reuse ;  /* 0x0000001318187220 */ /* 0x080fe20000400000 */
[----:B------:R-:W-:Y:S01]  /*4c60*/  LEA R6, P4, R102, UR4, 0x1 ;  /* 0x0000000466067c11 */ /* 0x000fe2000f8808ff */
[-C--:B------:R-:W-:Y:S01]  /*4c70*/  FMUL R25, R25, R19.reuse ;  /* 0x0000001319197220 */ /* 0x080fe20000400000 */
[----:B------:R-:W-:Y:S01]  /*4c80*/  ISETP.GT.AND P0, PT, R3, RZ, P3 ;  /* 0x000000ff0300720c */ /* 0x000fe20001f04270 */
[-C--:B------:R-:W-:Y:S01]  /*4c90*/  FMUL R26, R26, R19.reuse ;  /* 0x000000131a1a7220 */ /* 0x080fe20000400000 */
[----:B------:R-:W-:Y:S01]  /*4ca0*/  F2FP.BF16.F32.PACK_AB R24, RZ, R24 ;  /* 0x00000018ff18723e */ /* 0x000fe200000010ff */
[-C--:B------:R-:W-:Y:S01]  /*4cb0*/  FMUL R27, R27, R19.reuse ;  /* 0x000000131b1b7220 */ /* 0x080fe20000400000 */
[----:B------:R-:W-:Y:S01]  /*4cc0*/  LEA.HI.X R7, R102, UR5, R113, 0x1, P4 ;  /* 0x0000000566077c11 */ /* 0x000fe2000a0f0c71 */
[----:B------:R-:W-:Y:S01]  /*4cd0*/  FMUL R28, R28, R19 ;  /* 0x000000131c1c7220 */ /* 0x000fe20000400000 */
[----:B------:R-:W-:Y:S01]  /*4ce0*/  F2FP.BF16.F32.PACK_AB R25, RZ, R25 ;  /* 0x00000019ff19723e */ /* 0x000fe200000010ff */
[-C--:B------:R-:W-:Y:S01]  /*4cf0*/  FMUL R29, R29, R19.reuse ;  /* 0x000000131d1d7220 */ /* 0x080fe20000400000 */
[----:B------:R-:W-:Y:S01]  /*4d00*/  ISETP.GT.AND P2, PT, R3, 0x8, P2 ;  /* 0x000000080300780c */ /* 0x000fe20001744270 */
[----:B------:R-:W-:Y:S01]  /*4d10*/  @P1 STG.E.U16 desc[UR38][R6.64], R24 ;  /* 0x0000001806001986 */ /* 0x000fe2000c101526 */
[----:B------:R-:W-:Y:S01]  /*4d20*/  ISETP.GT.AND P1, PT, R4, 0x8, PT ;  /* 0x000000080400780c */ /* 0x000fe20003f24270 */
[-C--:B------:R-:W-:Y:S01]  /*4d30*/  FMUL R30, R30, R19.reuse ;  /* 0x000000131e1e7220 */ /* 0x080fe20000400000 */
[C---:B------:R-:W-:Y:S01]  /*4d40*/  SHF.L.U64.HI R5, R92.reuse, 0x1, R91 ;  /* 0x000000015c057819 */ /* 0x040fe2000001025b */
[----:B------:R-:W-:Y:S01]  /*4d50*/  @P0 STG.E.U16 desc[UR38][R6.64+0x2], R25 ;  /* 0x0000021906000986 */ /* 0x000fe2000c101526 */
[----:B------:R-:W-:Y:S01]  /*4d60*/  LEA R8, P5, R92, R6, 0x1 ;  /* 0x000000065c087211 */ /* 0x000fe200078a08ff */
[-C--:B------:R-:W-:Y:S01]  /*4d70*/  FMUL R31, R31, R19.reuse ;  /* 0x000000131f1f7220 */ /* 0x080fe20000400000 */
[----:B------:R-:W-:Y:S01]  /*4d80*/  ISETP.GT.AND P3, PT, R3, 0x8, P3 ;  /* 0x000000080300780c */ /* 0x000fe20001f64270 */
[-C--:B------:R-:W-:Y:S01]  /*4d90*/  FMUL R32, R32, R19.reuse ;  /* 0x0000001320207220 */ /* 0x080fe20000400000 */
[----:B------:R-:W-:Y:S01]  /*4da0*/  ISETP.GT.AND P0, PT, R4, 0x9, PT ;  /* 0x000000090400780c */ /* 0x000fe20003f04270 */
[----:B------:R-:W-:Y:S01]  /*4db0*/  IMAD.X R9, R5, 0x1, R7, P5 ;  /* 0x0000000105097824 */ /* 0x000fe200028e0607 */
[----:B------:R-:W-:Y:S01]  /*4dc0*/  ISETP.GT.AND P4, PT, R3, RZ, P1 ;  /* 0x000000ff0300720c */ /* 0x000fe20000f84270 */
[-C--:B------:R-:W-:Y:S01]  /*4dd0*/  FMUL R33, R33, R19.reuse ;  /* 0x0000001321217220 */ /* 0x080fe20000400000 */
[----:B------:R-:W-:Y:S01]  /*4de0*/  F2FP.BF16.F32.PACK_AB R26, RZ, R26 ;  /* 0x0000001aff1a723e */ /* 0x000fe200000010ff */
[-C--:B------:R-:W-:Y:S01]  /*4df0*/  FMUL R34, R34, R19.reuse ;  /* 0x0000001322227220 */ /* 0x080fe20000400000 */
[----:B------:R-:W-:Y:S01]  /*4e00*/  ISETP.GT.AND P5, PT, R3, RZ, P0 ;  /* 0x000000ff0300720c */ /* 0x000fe200007a4270 */
[----:B------:R-:W-:Y:S01]  /*4e10*/  FMUL R35, R35, R19 ;  /* 0x0000001323237220 */ /* 0x000fe20000400000 */
[----:B------:R-:W-:Y:S01]  /*4e20*/  F2FP.BF16.F32.PACK_AB R27, RZ, R27 ;  /* 0x0000001bff1b723e */ /* 0x000fe200000010ff */
[----:B------:R-:W-:Y:S01]  /*4e30*/  @P2 STG.E.U16 desc[UR38][R8.64], R26 ;  /* 0x0000001a08002986 */ /* 0x000fe2000c101526 */
[----:B------:R-:W-:Y:S01]  /*4e40*/  F2FP.BF16.F32.PACK_AB R28, RZ, R28 ;  /* 0x0000001cff1c723e */ /* 0x000fe200000010ff */
[-C--:B------:R-:W-:Y:S01]  /*4e50*/  FMUL R36, R36, R19.reuse ;  /* 0x0000001324247220 */ /* 0x080fe20000400000 */
[----:B------:R-:W-:Y:S01]  /*4e60*/  ISETP.GT.AND P2, PT, R3, 0x8, P1 ;  /* 0x000000080300780c */ /* 0x000fe20000f44270 */
[----:B------:R-:W-:Y:S01]  /*4e70*/  @P3 STG.E.U16 desc[UR38][R8.64+0x2], R27 ;  /* 0x0000021b08003986 */ /* 0x000fe2000c101526 */
[----:B------:R-:W-:Y:S01]  /*4e80*/  ISETP.GT.AND P1, PT, R4, 0x10, PT ;  /* 0x000000100400780c */ /* 0x000fe20003f24270 */
[----:B------:R-:W-:Y:S01]  /*4e90*/  FMUL R37, R37, R19 ;  /* 0x0000001325257220 */ /* 0x000fe20000400000 */
[----:B------:R-:W-:Y:S01]  /*4ea0*/  F2FP.BF16.F32.PACK_AB R29, RZ, R29 ;  /* 0x0000001dff1d723e */ /* 0x000fe200000010ff */
[----:B------:R-:W-:Y:S01]  /*4eb0*/  @P4 STG.E.U16 desc[UR38][R6.64+0x10], R28 ;  /* 0x0000101c06004986 */ /* 0x000fe2000c101526 */
[C---:B------:R-:W-:Y:S01]  /*4ec0*/  ISETP.GT.AND P3, PT, R3.reuse, 0x8, P0 ;  /* 0x000000080300780c */ /* 0x040fe20000764270 */
[-C--:B------:R-:W-:Y:S01]  /*4ed0*/  FMUL R38, R38, R19.reuse ;  /* 0x0000001326267220 */ /* 0x080fe20000400000 */
[----:B------:R-:W-:Y:S01]  /*4ee0*/  ISETP.GT.AND P0, PT, R4, 0x11, PT ;  /* 0x000000110400780c */ /* 0x000fe20003f04270 */
[----:B------:R-:W-:Y:S01]  /*4ef0*/  @P5 STG.E.U16 desc[UR38][R6.64+0x12], R29 ;  /* 0x0000121d06005986 */ /* 0x000fe2000c101526 */
        /* <DEDUP_REMOVED lines=161> */
[----:B------:R-:W-:Y:S01]  /*5910*/  FMUL R87, R87, R19 ;  /* 0x0000001357577220 */ /* 0x000fe20000400000 */
[----:B------:R-:W-:-:S02]  /*5920*/  F2FP.BF16.F32.PACK_AB R62, RZ, R62 ;  /* 0x0000003eff3e723e */ /* 0x000fc400000010ff */
[C---:B------:R-:W-:Y:S02]  /*5930*/  ISETP.GT.AND P5, PT, R3.reuse, RZ, P0 ;  /* 0x000000ff0300720c */ /* 0x040fe400007a4270 */
[----:B------:R-:W-:Y:S01]  /*5940*/  F2FP.BF16.F32.PACK_AB R63, RZ, R63 ;  /* 0x0000003fff3f723e */ /* 0x000fe200000010ff */
[----:B------:R-:W-:Y:S01]  /*5950*/  @P2 STG.E.U16 desc[UR38][R8.64+0x90], R62 ;  /* 0x0000903e08002986 */ /* 0x000fe2000c101526 */
[----:B------:R-:W-:Y:S02]  /*5960*/  F2FP.BF16.F32.PACK_AB R64, RZ, R64 ;  /* 0x00000040ff40723e */ /* 0x000fe400000010ff */
[C---:B------:R-:W-:Y:S01]  /*5970*/  ISETP.GT.AND P2, PT, R3.reuse, 0x8, P1 ;  /* 0x000000080300780c */ /* 0x040fe20000f44270 */
[----:B------:R-:W-:Y:S01]  /*5980*/  @P3 STG.E.U16 desc[UR38][R8.64+0x92], R63 ;  /* 0x0000923f08003986 */ /* 0x000fe2000c101526 */
[----:B------:R-:W-:Y:S02]  /*5990*/  ISETP.GT.AND P1, PT, R4, 0x58, PT ;  /* 0x000000580400780c */ /* 0x000fe40003f24270 */
[----:B------:R-:W-:Y:S01]  /*59a0*/  F2FP.BF16.F32.PACK_AB R65, RZ, R65 ;  /* 0x00000041ff41723e */ /* 0x000fe200000010ff */
[----:B------:R-:W-:Y:S01]  /*59b0*/  @P4 STG.E.U16 desc[UR38][R6.64+0xa0], R64 ;  /* 0x0000a04006004986 */ /* 0x000fe2000c101526 */
[----:B------:R-:W-:-:S02]  /*59c0*/  ISETP.GT.AND P3, PT, R3, 0x8, P0 ;  /* 0x000000080300780c */ /* 0x000fc40000764270 */
[----:B------:R-:W-:Y:S01]  /*59d0*/  ISETP.GT.AND P0, PT, R4, 0x59, PT ;  /* 0x000000590400780c */ /* 0x000fe20003f04270 */
[----:B------:R-:W-:Y:S01]  /*59e0*/  @P5 STG.E.U16 desc[UR38][R6.64+0xa2], R65 ;  /* 0x0000a24106005986 */ /* 0x000fe2000c101526 */
[C---:B------:R-:W-:Y:S02]  /*59f0*/  ISETP.GT.AND P4, PT, R3.reuse, RZ, P1 ;  /* 0x000000ff0300720c */ /* 0x040fe40000f84270 */
[----:B------:R-:W-:Y:S02]  /*5a00*/  F2FP.BF16.F32.PACK_AB R66, RZ, R66 ;  /* 0x00000042ff42723e */ /* 0x000fe400000010ff */
[----:B------:R-:W-:Y:S02]  /*5a10*/  ISETP.GT.AND P5, PT, R3, RZ, P0 ;  /* 0x000000ff0300720c */ /* 0x000fe400007a4270 */
[----:B------:R-:W-:Y:S01]  /*5a20*/  F2FP.BF16.F32.PACK_AB R67, RZ, R67 ;  /* 0x00000043ff43723e */ /* 0x000fe200000010ff */
[----:B------:R-:W-:Y:S01]  /*5a30*/  @P2 STG.E.U16 desc[UR38][R8.64+0xa0], R66 ;  /* 0x0000a04208002986 */ /* 0x000fe2000c101526 */
[----:B------:R-:W-:-:S02]  /*5a40*/  F2FP.BF16.F32.PACK_AB R68, RZ, R68 ;  /* 0x00000044ff44723e */ /* 0x000fc400000010ff */
[C---:B------:R-:W-:Y:S01]  /*5a50*/  ISETP.GT.AND P2, PT, R3.reuse, 0x8, P1 ;  /* 0x000000080300780c */ /* 0x040fe20000f44270 */
[----:B------:R-:W-:Y:S01]  /*5a60*/  @P3 STG.E.U16 desc[UR38][R8.64+0xa2], R67 ;  /* 0x0000a24308003986 */ /* 0x000fe2000c101526 */
[C---:B------:R-:W-:Y:S02]  /*5a70*/  ISETP.GT.AND P1, PT, R4.reuse, 0x60, PT ;  /* 0x000000600400780c */ /* 0x040fe40003f24270 */
[----:B------:R-:W-:Y:S01]  /*5a80*/  F2FP.BF16.F32.PACK_AB R69, RZ, R69 ;  /* 0x00000045ff45723e */ /* 0x000fe200000010ff */
[----:B------:R-:W-:Y:S01]  /*5a90*/  @P4 STG.E.U16 desc[UR38][R6.64+0xb0], R68 ;  /* 0x0000b04406004986 */ /* 0x000fe2000c101526 */
[C---:B------:R-:W-:Y:S02]  /*5aa0*/  ISETP.GT.AND P3, PT, R3.reuse, 0x8, P0 ;  /* 0x000000080300780c */ /* 0x040fe40000764270 */
[----:B------:R-:W-:Y:S01]  /*5ab0*/  ISETP.GT.AND P0, PT, R4, 0x61, PT ;  /* 0x000000610400780c */ /* 0x000fe20003f04270 */
[----:B------:R-:W-:Y:S01]  /*5ac0*/  @P5 STG.E.U16 desc[UR38][R6.64+0xb2], R69 ;  /* 0x0000b24506005986 */ /* 0x000fe2000c101526 */
[----:B------:R-:W-:-:S02]  /*5ad0*/  ISETP.GT.AND P4, PT, R3, RZ, P1 ;  /* 0x000000ff0300720c */ /* 0x000fc40000f84270 */
[C---:B------:R-:W-:Y:S02]  /*5ae0*/  ISETP.GT.AND P5, PT, R3.reuse, RZ, P0 ;  /* 0x000000ff0300720c */ /* 0x040fe400007a4270 */
[----:B------:R-:W-:Y:S02]  /*5af0*/  F2FP.BF16.F32.PACK_AB R70, RZ, R70 ;  /* 0x00000046ff46723e */ /* 0x000fe400000010ff */
[----:B------:R-:W-:Y:S02]  /*5b00*/  F2FP.BF16.F32.PACK_AB R71, RZ, R71 ;  /* 0x00000047ff47723e */ /* 0x000fe400000010ff */
[----:B------:R-:W-:Y:S01]  /*5b10*/  F2FP.BF16.F32.PACK_AB R72, RZ, R72 ;  /* 0x00000048ff48723e */ /* 0x000fe200000010ff */
[----:B------:R-:W-:Y:S01]  /*5b20*/  @P2 STG.E.U16 desc[UR38][R8.64+0xb0], R70 ;  /* 0x0000b04608002986 */ /* 0x000fe2000c101526 */
[----:B------:R-:W-:Y:S02]  /*5b30*/  F2FP.BF16.F32.PACK_AB R73, RZ, R73 ;  /* 0x00000049ff49723e */ /* 0x000fe400000010ff */
[C---:B------:R-:W-:Y:S01]  /*5b40*/  ISETP.GT.AND P1, PT, R3.reuse, 0x8, P1 ;  /* 0x000000080300780c */ /* 0x040fe20000f24270 */
[----:B------:R-:W-:Y:S01]  /*5b50*/  @P3 STG.E.U16 desc[UR38][R8.64+0xb2], R71 ;  /* 0x0000b24708003986 */ /* 0x000fe2000c101526 */
[----:B------:R-:W-:-:S02]  /*5b60*/  ISETP.GT.AND P2, PT, R3, 0x8, P0 ;  /* 0x000000080300780c */ /* 0x000fc40000744270 */
[C---:B------:R-:W-:Y:S01]  /*5b70*/  ISETP.GT.AND P0, PT, R4.reuse, 0x69, PT ;  /* 0x000000690400780c */ /* 0x040fe20003f04270 */
[----:B------:R-:W-:Y:S01]  /*5b80*/  @P4 STG.E.U16 desc[UR38][R6.64+0xc0], R72 ;  /* 0x0000c04806004986 */ /* 0x000fe2000c101526 */
[----:B------:R-:W-:Y:S02]  /*5b90*/  ISETP.GT.AND P4, PT, R4, 0x68, PT ;  /* 0x000000680400780c */ /* 0x000fe40003f84270 */
[----:B------:R-:W-:Y:S01]  /*5ba0*/  F2FP.BF16.F32.PACK_AB R74, RZ, R74 ;  /* 0x0000004aff4a723e */ /* 0x000fe200000010ff */
[----:B------:R-:W-:Y:S01]  /*5bb0*/  @P5 STG.E.U16 desc[UR38][R6.64+0xc2], R73 ;  /* 0x0000c24906005986 */ /* 0x000fe2000c101526 */
[C---:B------:R-:W-:Y:S02]  /*5bc0*/  ISETP.GT.AND P5, PT, R3.reuse, RZ, P4 ;  /* 0x000000ff0300720c */ /* 0x040fe400027a4270 */
[----:B------:R-:W-:Y:S01]  /*5bd0*/  ISETP.GT.AND P3, PT, R3, RZ, P0 ;  /* 0x000000ff0300720c */ /* 0x000fe20000764270 */
[----:B------:R-:W-:Y:S01]  /*5be0*/  @P1 STG.E.U16 desc[UR38][R8.64+0xc0], R74 ;  /* 0x0000c04a08001986 */ /* 0x000fe2000c101526 */
[----:B------:R-:W-:-:S02]  /*5bf0*/  F2FP.BF16.F32.PACK_AB R75, RZ, R75 ;  /* 0x0000004bff4b723e */ /* 0x000fc400000010ff */
[----:B------:R-:W-:Y:S02]  /*5c00*/  F2FP.BF16.F32.PACK_AB R76, RZ, R76 ;  /* 0x0000004cff4c723e */ /* 0x000fe400000010ff */
[C---:B------:R-:W-:Y:S01]  /*5c10*/  ISETP.GT.AND P4, PT, R3.reuse, 0x8, P4 ;  /* 0x000000080300780c */ /* 0x040fe20002784270 */
[----:B------:R-:W-:Y:S01]  /*5c20*/  @P2 STG.E.U16 desc[UR38][R8.64+0xc2], R75 ;  /* 0x0000c24b08002986 */ /* 0x000fe2000c101526 */
[----:B------:R-:W-:Y:S02]  /*5c30*/  F2FP.BF16.F32.PACK_AB R77, RZ, R77 ;  /* 0x0000004dff4d723e */ /* 0x000fe400000010ff */
[C---:B------:R-:W-:Y:S01]  /*5c40*/  ISETP.GT.AND P2, PT, R4.reuse, 0x71, PT ;  /* 0x000000710400780c */ /* 0x040fe20003f44270 */
[----:B------:R-:W-:Y:S01]  /*5c50*/  @P5 STG.E.U16 desc[UR38][R6.64+0xd0], R76 ;  /* 0x0000d04c06005986 */ /* 0x000fe2000c101526 */
[----:B------:R-:W-:Y:S02]  /*5c60*/  ISETP.GT.AND P5, PT, R3, 0x8, P0 ;  /* 0x000000080300780c */ /* 0x000fe400007a4270 */
[C---:B------:R-:W-:Y:S01]  /*5c70*/  ISETP.GT.AND P1, PT, R4.reuse, 0x78, PT ;  /* 0x000000780400780c */ /* 0x040fe20003f24270 */
[----:B------:R-:W-:Y:S01]  /*5c80*/  @P3 STG.E.U16 desc[UR38][R6.64+0xd2], R77 ;  /* 0x0000d24d06003986 */ /* 0x000fe2000c101526 */
[----:B------:R-:W-:-:S02]  /*5c90*/  ISETP.GT.AND P3, PT, R4, 0x70, PT ;  /* 0x000000700400780c */ /* 0x000fc40003f64270 */
[----:B------:R-:W-:Y:S01]  /*5ca0*/  ISETP.GT.AND P0, PT, R4, 0x79, PT ;  /* 0x000000790400780c */ /* 0x000fe20003f04270 */
[----:B------:R-:W-:Y:S01]  /*5cb0*/  @P4 IMAD.MOV.U32 R4, RZ, RZ, R8 ;  /* 0x000000ffff044224 */ /* 0x000fe200078e0008 */
[----:B------:R-:W-:Y:S01]  /*5cc0*/  F2FP.BF16.F32.PACK_AB R78, RZ, R78 ;  /* 0x0000004eff4e723e */ /* 0x000fe200000010ff */
[----:B------:R-:W-:Y:S01]  /*5cd0*/  @P4 IMAD.MOV.U32 R5, RZ, RZ, R9 ;  /* 0x000000ffff054224 */ /* 0x000fe200078e0009 */
[----:B------:R-:W-:Y:S02]  /*5ce0*/  F2FP.BF16.F32.PACK_AB R79, RZ, R79 ;  /* 0x0000004fff4f723e */ /* 0x000fe400000010ff */
[----:B------:R-:W-:Y:S02]  /*5cf0*/  F2FP.BF16.F32.PACK_AB R80, RZ, R80 ;  /* 0x00000050ff50723e */ /* 0x000fe400000010ff */
[----:B------:R0:W-:Y:S01]  /*5d00*/  @P4 STG.E.U16 desc[UR38][R4.64+0xd0], R78 ;  /* 0x0000d04e04004986 */ /* 0x0001e2000c101526 */
[----:B------:R-:W-:Y:S02]  /*5d10*/  ISETP.GT.AND P4, PT, R3, RZ, P2 ;  /* 0x000000ff0300720c */ /* 0x000fe40001784270 */
[----:B------:R-:W-:-:S02]  /*5d20*/  F2FP.BF16.F32.PACK_AB R81, RZ, R81 ;  /* 0x00000051ff51723e */ /* 0x000fc400000010ff */
[----:B------:R-:W-:Y:S02]  /*5d30*/  ISETP.GT.AND P2, PT, R3, 0x8, P2 ;  /* 0x000000080300780c */ /* 0x000fe40001744270 */
[----:B------:R-:W-:Y:S02]  /*5d40*/  F2FP.BF16.F32.PACK_AB R82, RZ, R82 ;  /* 0x00000052ff52723e */ /* 0x000fe400000010ff */
[----:B------:R-:W-:Y:S02]  /*5d50*/  F2FP.BF16.F32.PACK_AB R83, RZ, R83 ;  /* 0x00000053ff53723e */ /* 0x000fe400000010ff */
[----:B------:R-:W-:Y:S01]  /*5d60*/  F2FP.BF16.F32.PACK_AB R84, RZ, R84 ;  /* 0x00000054ff54723e */ /* 0x000fe200000010ff */
[----:B0-----:R-:W-:Y:S01]  /*5d70*/  @P5 IMAD.MOV.U32 R4, RZ, RZ, R8 ;  /* 0x000000ffff045224 */ /* 0x001fe200078e0008 */
[----:B------:R-:W-:Y:S01]  /*5d80*/  F2FP.BF16.F32.PACK_AB R85, RZ, R85 ;  /* 0x00000055ff55723e */ /* 0x000fe200000010ff */
[----:B------:R-:W-:Y:S01]  /*5d90*/  @P5 IMAD.MOV.U32 R5, RZ, RZ, R9 ;  /* 0x000000ffff055224 */ /* 0x000fe200078e0009 */
[----:B------:R-:W-:-:S02]  /*5da0*/  F2FP.BF16.F32.PACK_AB R86, RZ, R86 ;  /* 0x00000056ff56723e */ /* 0x000fc400000010ff */
[----:B------:R-:W-:Y:S02]  /*5db0*/  F2FP.BF16.F32.PACK_AB R87, RZ, R87 ;  /* 0x00000057ff57723e */ /* 0x000fe400000010ff */
[----:B------:R0:W-:Y:S01]  /*5dc0*/  @P5 STG.E.U16 desc[UR38][R4.64+0xd2], R79 ;  /* 0x0000d24f04005986 */ /* 0x0001e2000c101526 */
[C---:B------:R-:W-:Y:S02]  /*5dd0*/  ISETP.GT.AND P5, PT, R3.reuse, RZ, P3 ;  /* 0x000000ff0300720c */ /* 0x040fe40001fa4270 */
[----:B------:R-:W-:-:S11]  /*5de0*/  ISETP.GT.AND P3, PT, R3, 0x8, P3 ;  /* 0x000000080300780c */ /* 0x000fd60001f64270 */
[----:B0-----:R-:W-:Y:S02]  /*5df0*/  @P5 IMAD.MOV.U32 R4, RZ, RZ, R6 ;  /* 0x000000ffff045224 */ /* 0x001fe400078e0006 */
[----:B------:R-:W-:-:S05]  /*5e00*/  @P5 IMAD.MOV.U32 R5, RZ, RZ, R7 ;  /* 0x000000ffff055224 */ /* 0x000fca00078e0007 */
[----:B------:R0:W-:Y:S01]  /*5e10*/  @P5 STG.E.U16 desc[UR38][R4.64+0xe0], R80 ;  /* 0x0000e05004005986 */ /* 0x0001e2000c101526 */
[C---:B------:R-:W-:Y:S02]  /*5e20*/  ISETP.GT.AND P5, PT, R3.reuse, RZ, P0 ;  /* 0x000000ff0300720c */ /* 0x040fe400007a4270 */
[----:B------:R-:W-:Y:S01]  /*5e30*/  ISETP.GT.AND P0, PT, R3, 0x8, P0 ;  /* 0x000000080300780c */ /* 0x000fe20000704270 */
[----:B0-----:R-:W-:Y:S02]  /*5e40*/  @P4 IMAD.MOV.U32 R4, RZ, RZ, R6 ;  /* 0x000000ffff044224 */ /* 0x001fe400078e0006 */
[----:B------:R-:W-:-:S05]  /*5e50*/  @P4 IMAD.MOV.U32 R5, RZ, RZ, R7 ;  /* 0x000000ffff054224 */ /* 0x000fca00078e0007 */
[----:B------:R0:W-:Y:S01]  /*5e60*/  @P4 STG.E.U16 desc[UR38][R4.64+0xe2], R81 ;  /* 0x0000e25104004986 */ /* 0x0001e2000c101526 */
[C---:B------:R-:W-:Y:S02]  /*5e70*/  ISETP.GT.AND P4, PT, R3.reuse, RZ, P1 ;  /* 0x000000ff0300720c */ /* 0x040fe40000f84270 */
[----:B------:R-:W-:Y:S01]  /*5e80*/  ISETP.GT.AND P1, PT, R3, 0x8, P1 ;  /* 0x000000080300780c */ /* 0x000fe20000f24270 */
[----:B0-----:R-:W-:Y:S02]  /*5e90*/  @P3 IMAD.MOV.U32 R4, RZ, RZ, R8 ;  /* 0x000000ffff043224 */ /* 0x001fe400078e0008 */
[----:B------:R-:W-:-:S05]  /*5ea0*/  @P3 IMAD.MOV.U32 R5, RZ, RZ, R9 ;  /* 0x000000ffff053224 */ /* 0x000fca00078e0009 */
[----:B------:R0:W-:Y:S02]  /*5eb0*/  @P3 STG.E.U16 desc[UR38][R4.64+0xe0], R82 ;  /* 0x0000e05204003986 */ /* 0x0001e4000c101526 */
[----:B0-----:R-:W-:Y:S02]  /*5ec0*/  @P2 IMAD.MOV.U32 R4, RZ, RZ, R8 ;  /* 0x000000ffff042224 */ /* 0x001fe400078e0008 */
[----:B------:R-:W-:-:S05]  /*5ed0*/  @P2 IMAD.MOV.U32 R5, RZ, RZ, R9 ;  /* 0x000000ffff052224 */ /* 0x000fca00078e0009 */
[----:B------:R0:W-:Y:S02]  /*5ee0*/  @P2 STG.E.U16 desc[UR38][R4.64+0xe2], R83 ;  /* 0x0000e25304002986 */ /* 0x0001e4000c101526 */
[----:B0-----:R-:W-:Y:S02]  /*5ef0*/  @P4 IMAD.MOV.U32 R4, RZ, RZ, R6 ;  /* 0x000000ffff044224 */ /* 0x001fe400078e0006 */
[----:B------:R-:W-:-:S05]  /*5f00*/  @P4 IMAD.MOV.U32 R5, RZ, RZ, R7 ;  /* 0x000000ffff054224 */ /* 0x000fca00078e0007 */
[----:B------:R0:W-:Y:S04]  /*5f10*/  @P4 STG.E.U16 desc[UR38][R4.64+0xf0], R84 ;  /* 0x0000f05404004986 */ /* 0x0001e8000c101526 */
[----:B------:R1:W-:Y:S01]  /*5f20*/  @P5 STG.E.U16 desc[UR38][R6.64+0xf2], R85 ;  /* 0x0000f25506005986 */ /* 0x0003e2000c101526 */
[----:B0-----:R-:W-:Y:S02]  /*5f30*/  @P1 IMAD.MOV.U32 R4, RZ, RZ, R8 ;  /* 0x000000ffff041224 */ /* 0x001fe400078e0008 */
[----:B------:R-:W-:-:S05]  /*5f40*/  @P1 IMAD.MOV.U32 R5, RZ, RZ, R9 ;  /* 0x000000ffff051224 */ /* 0x000fca00078e0009 */
[----:B------:R1:W-:Y:S04]  /*5f50*/  @P1 STG.E.U16 desc[UR38][R4.64+0xf0], R86 ;  /* 0x0000f05604001986 */ /* 0x0003e8000c101526 */
[----:B------:R1:W-:Y:S02]  /*5f60*/  @P0 STG.E.U16 desc[UR38][R8.64+0xf2], R87 ;  /* 0x0000f25708000986 */ /* 0x0003e4000c101526 */
.L_x_154:
[----:B------:R-:W-:Y:S05]  /*5f70*/  BSYNC B0 ;  /* 0x0000000000007941 */ /* 0x000fea0003800000 */
.L_x_28:
[----:B------:R-:W-:Y:S01]  /*5f80*/  IADD3 R16, P0, R16, UR36, RZ ;  /* 0x0000002410107c10 */ /* 0x000fe2000ff1e0ff */
[----:B------:R-:W-:Y:S01]  /*5f90*/  ULDC.64 UR4, c[0x0][0x650] ;  /* 0x0001940000047ab9 */ /* 0x000fe20000000a00 */
[----:B------:R-:W-:Y:S01]  /*5fa0*/  PRMT R3, RZ, 0x7610, R3 ;  /* 0x00007610ff037816 */ /* 0x000fe20000000003 */
[----:B------:R-:W-:Y:S01]  /*5fb0*/  IMAD.MOV.U32 R100, RZ, RZ, -0x1 ;  /* 0xffffffffff647424 */ /* 0x000fe200078e00ff */
[----:B------:R-:W-:Y:S01]  /*5fc0*/  IADD3.X R17, R17, UR42, RZ, P0, !PT ;  /* 0x0000002a11117c10 */ /* 0x000fe200087fe4ff */
[----:B------:R-:W-:Y:S01]  /*5fd0*/  IMAD.MOV.U32 R99, RZ, RZ, -0x1 ;  /* 0xffffffffff637424 */ /* 0x000fe200078e00ff */
[----:B------:R-:W-:-:S04]  /*5fe0*/  ISETP.GE.U32.AND P0, PT, R16, UR4, PT ;  /* 0x0000000410007c0c */ /* 0x000fc8000bf06070 */
[----:B------:R-:W-:-:S13]  /*5ff0*/  ISETP.GE.U32.AND.EX P0, PT, R17, UR5, PT, P0 ;  /* 0x0000000511007c0c */ /* 0x000fda000bf06100 */
[----:B------:R-:W-:Y:S05]  /*6000*/  @P0 BRA `(.L_x_155) ;  /* 0x00000004004c0947 */ /* 0x000fea0003800000 */
[----:B------:R-:W0:Y:S01]  /*6010*/  LDC.64 R10, c[0x0][0x628] ;  /* 0x00018a00ff0a7b82 */ /* 0x000e220000000a00 */
[----:B---3--:R-:W3:Y:S01]  /*6020*/  S2R R12, SR_CTAID.X ;  /* 0x00000000000c7919 */ /* 0x008ee20000002500 */
[----:B-12-4-:R-:W-:Y:S02]  /*6030*/  IMAD.MOV.U32 R8, RZ, RZ, R16 ;  /* 0x000000ffff087224 */ /* 0x016fe400078e0010 */
[----:B------:R-:W-:Y:S01]  /*6040*/  IMAD.MOV.U32 R9, RZ, RZ, R17 ;  /* 0x000000ffff097224 */ /* 0x000fe200078e0011 */
[----:B------:R-:W1:Y:S03]  /*6050*/  S2R R20, SR_CTAID.Y ;  /* 0x0000000000147919 */ /* 0x000e660000002600 */
[----:B------:R-:W2:Y:S08]  /*6060*/  LDC R0, c[0x0][0x630] ;  /* 0x00018c00ff007b82 */ /* 0x000eb00000000800 */
[----:B------:R-:W4:Y:S01]  /*6070*/  LDC.64 R14, c[0x0][0x620] ;  /* 0x00018800ff0e7b82 */ /* 0x000f220000000a00 */
[----:B0-----:R-:W-:-:S04]  /*6080*/  ISETP.NE.U32.AND P0, PT, R10, RZ, PT ;  /* 0x000000ff0a00720c */ /* 0x001fc80003f05070 */
[----:B------:R-:W-:-:S13]  /*6090*/  ISETP.NE.AND.EX P0, PT, R11, RZ, PT, P0 ;  /* 0x000000ff0b00720c */ /* 0x000fda0003f05300 */
[----:B-1234-:R-:W-:Y:S05]  /*60a0*/  @!P0 BRA `(.L_x_156) ;  /* 0x0000000000288947 */ /* 0x01efea0003800000 */
        /* <DEDUP_REMOVED lines=10> */
.L_x_156:
[-CC-:B------:R-:W-:Y:S01]  /*6150*/  SHF.R.U64 R99, R8, R0.reuse, R9.reuse ;  /* 0x0000000008637219 */ /* 0x180fe20000001209 */
[----:B------:R-:W0:Y:S01]  /*6160*/  LDC.64 R26, c[0x0][0x640] ;  /* 0x00019000ff1a7b82 */ /* 0x000e220000000a00 */
[----:B------:R-:W-:Y:S01]  /*6170*/  SHF.R.U32.HI R0, RZ, R0, R9 ;  /* 0x00000000ff007219 */ /* 0x000fe20000011609 */
[----:B------:R-:W-:Y:S01]  /*6180*/  ULDC UR4, c[0x0][0x150] ;  /* 0x0000540000047ab9 */ /* 0x000fe20000000800 */
[----:B------:R-:W-:Y:S02]  /*6190*/  IADD3 R3, P0, RZ, -R99, RZ ;  /* 0x80000063ff037210 */ /* 0x000fe40007f1e0ff */
[----:B------:R-:W-:-:S03]  /*61a0*/  I2FP.F32.U32 R7, R12 ;  /* 0x0000000c00077245 */ /* 0x000fc60000201000 */
[----:B------:R-:W1:Y:S01]  /*61b0*/  LDC R6, c[0x0][0x618] ;  /* 0x00018600ff067b82 */ /* 0x000e620000000800 */
[----:B------:R-:W-:Y:S02]  /*61c0*/  IMAD.X R5, RZ, RZ, ~R0, P0 ;  /* 0x000000ffff057224 */ /* 0x000fe400000e0e00 */
[----:B------:R-:W-:Y:S01]  /*61d0*/  FMUL R7, R7, UR4 ;  /* 0x0000000407077c20 */ /* 0x000fe20008400000 */
[----:B------:R-:W-:Y:S01]  /*61e0*/  ULDC UR4, c[0x0][0x154] ;  /* 0x0000550000047ab9 */ /* 0x000fe20000000800 */
[-C--:B------:R-:W-:Y:S02]  /*61f0*/  IMAD R0, R5, R14.reuse, RZ ;  /* 0x0000000e05007224 */ /* 0x080fe400078e02ff */
[C---:B------:R-:W-:Y:S01]  /*6200*/  IMAD.WIDE.U32 R4, R3.reuse, R14, R16 ;  /* 0x0000000e03047225 */ /* 0x040fe200078e0010 */
[----:B------:R-:W2:Y:S01]  /*6210*/  LDC R8, c[0x0][0x608] ;  /* 0x00018200ff087b82 */ /* 0x000ea20000000800 */
[----:B------:R-:W3:Y:S02]  /*6220*/  F2I.U32.TRUNC.NTZ R7, R7 ;  /* 0x0000000700077305 */ /* 0x000ee4000020f000 */
[----:B------:R-:W-:Y:S01]  /*6230*/  IMAD R3, R3, R15, R0 ;  /* 0x0000000f03037224 */ /* 0x000fe200078e0200 */
[----:B------:R-:W-:-:S03]  /*6240*/  I2FP.F32.U32 R0, R20 ;  /* 0x0000001400007245 */ /* 0x000fc60000201000 */
[----:B------:R-:W-:Y:S01]  /*6250*/  IMAD.IADD R3, R5, 0x1, R3 ;  /* 0x0000000105037824 */ /* 0x000fe200078e0203 */
[----:B------:R-:W4:Y:S01]  /*6260*/  LDC R11, c[0x0][0x658] ;  /* 0x00019600ff0b7b82 */ /* 0x000f220000000800 */
[----:B0-----:R-:W-:-:S04]  /*6270*/  ISETP.NE.U32.AND P0, PT, R26, RZ, PT ;  /* 0x000000ff1a00720c */ /* 0x001fc80003f05070 */
[----:B------:R-:W-:-:S03]  /*6280*/  ISETP.NE.AND.EX P0, PT, R27, RZ, PT, P0 ;  /* 0x000000ff1b00720c */ /* 0x000fc60003f05300 */
[----:B------:R-:W0:Y:S01]  /*6290*/  LDC R9, c[0x0][0x144] ;  /* 0x00005100ff097b82 */ /* 0x000e220000000800 */
[-C--:B-1----:R-:W-:Y:S01]  /*62a0*/  SHF.R.U64 R10, R4, R6.reuse, R3 ;  /* 0x00000006040a7219 */ /* 0x082fe20000001203 */
[----:B---3--:R-:W-:Y:S01]  /*62b0*/  IMAD.MOV R7, RZ, RZ, -R7 ;  /* 0x000000ffff077224 */ /* 0x008fe200078e0a07 */
[----:B------:R-:W-:Y:S01]  /*62c0*/  SHF.R.U32.HI R3, RZ, R6, R3 ;  /* 0x00000006ff037219 */ /* 0x000fe20000011603 */
[----:B------:R-:W-:-:S04]  /*62d0*/  FMUL R6, R0, UR4 ;  /* 0x0000000400067c20 */ /* 0x000fc80008400000 */
[----:B------:R-:W1:Y:S01]  /*62e0*/  LDC R21, c[0x0][0x148] ;  /* 0x00005200ff157b82 */ /* 0x000e620000000800 */
[----:B------:R3:W0:Y:S01]  /*62f0*/  F2I.U32.TRUNC.NTZ R14, R6 ;  /* 0x00000006000e7305 */ /* 0x000622000020f000 */
[-CC-:B--2---:R-:W-:Y:S02]  /*6300*/  SHF.R.U64 R13, R10, R8.reuse, R3.reuse ;  /* 0x000000080a0d7219 */ /* 0x184fe40000001203 */
[----:B------:R-:W-:-:S04]  /*6310*/  SHF.R.U32.HI R0, RZ, R8, R3 ;  /* 0x00000008ff007219 */ /* 0x000fc80000011603 */
[----:B-----5:R-:W2:Y:S01]  /*6320*/  LDC R24, c[0x0][0x648] ;  /* 0x00019200ff187b82 */ /* 0x020ea20000000800 */
[-CC-:B----4-:R-:W-:Y:S02]  /*6330*/  SHF.R.U64 R15, R13, R11.reuse, R0.reuse ;  /* 0x0000000b0d0f7219 */ /* 0x190fe40000001200 */
[----:B------:R-:W-:-:S03]  /*6340*/  SHF.R.U32.HI R5, RZ, R11, R0 ;  /* 0x0000000bff057219 */ /* 0x000fc60000011600 */
[----:B------:R-:W-:Y:S02]  /*6350*/  IMAD.MOV.U32 R4, RZ, RZ, R15 ;  /* 0x000000ffff047224 */ /* 0x000fe400078e000f */
[----:B------:R-:W4:Y:S01]  /*6360*/  LDC R28, c[0x0][0x638] ;  /* 0x00018e00ff1c7b82 */ /* 0x000f220000000800 */
[----:B0-----:R-:W-:-:S07]  /*6370*/  IMAD R25, R9, R7, R12 ;  /* 0x0000000709197224 */ /* 0x001fce00078e020c */
[----:B------:R-:W0:Y:S08]  /*6380*/  LDC R29, c[0x0][0x610] ;  /* 0x00018400ff1d7b82 */ /* 0x000e300000000800 */
[----:B------:R-:W0:Y:S01]  /*6390*/  LDC R30, c[0x0][0x600] ;  /* 0x00018000ff1e7b82 */ /* 0x000e220000000800 */
[----:B-123--:R-:W-:Y:S05]  /*63a0*/  @!P0 BRA `(.L_x_157) ;  /* 0x0000000000288947 */ /* 0x00efea0003800000 */
        /* <DEDUP_REMOVED lines=10> */
.L_x_157:
[----:B------:R-:W-:Y:S01]  /*6450*/  ISETP.NE.AND P0, PT, R2, 0x1, PT ;  /* 0x000000010200780c */ /* 0x000fe20003f05270 */
[----:B------:R-:W-:Y:S01]  /*6460*/  IMAD.MOV R14, RZ, RZ, -R14 ;  /* 0x000000ffff0e7224 */ /* 0x000fe200078e0a0e */
[----:B------:R-:W-:Y:S02]  /*6470*/  SHF.R.U64 R0, R4, R24, R5 ;  /* 0x0000001804007219 */ /* 0x000fe40000001205 */
[----:B------:R-:W-:Y:S02]  /*6480*/  LOP3.LUT R3, R13, R96, RZ, 0xc0, !PT ;  /* 0x000000600d037212 */ /* 0x000fe400078ec0ff */
[----:B------:R-:W-:Y:S01]  /*6490*/  LOP3.LUT R10, R10, R95, RZ, 0xc0, !PT ;  /* 0x0000005f0a0a7212 */ /* 0x000fe200078ec0ff */
[----:B------:R-:W-:Y:S02]  /*64a0*/  IMAD.MOV R4, RZ, RZ, -R0 ;  /* 0x000000ffff047224 */ /* 0x000fe400078e0a00 */
[----:B------:R-:W-:Y:S02]  /*64b0*/  IMAD R0, R90, R0, R3 ;  /* 0x000000005a007224 */ /* 0x000fe400078e0203 */
[----:B----4-:R-:W-:-:S02]  /*64c0*/  IMAD R3, R4, R28, R15 ;  /* 0x0000001c04037224 */ /* 0x010fc400078e020f */
[----:B------:R-:W-:Y:S02]  /*64d0*/  @P0 IMAD R25, R21, R14, R20 ;  /* 0x0000000e15190224 */ /* 0x000fe400078e0214 */
[----:B0-----:R-:W-:Y:S02]  /*64e0*/  IMAD R5, R3, R30, R10 ;  /* 0x0000001e03057224 */ /* 0x001fe400078e020a */
[----:B------:R-:W-:Y:S02]  /*64f0*/  IMAD R0, R0, R29, R25 ;  /* 0x0000001d00007224 */ /* 0x000fe400078e0219 */
[----:B------:R-:W-:-:S03]  /*6500*/  IMAD.MOV.U32 R4, RZ, RZ, 0x1 ;  /* 0x00000001ff047424 */ /* 0x000fc600078e00ff */
[----:B------:R-:W-:Y:S02]  /*6510*/  SEL R100, R5, R0, !P0 ;  /* 0x0000000005647207 */ /* 0x000fe40004000000 */
[----:B------:R-:W-:Y:S02]  /*6520*/  PRMT R3, R4, 0x7610, R3 ;  /* 0x0000761004037816 */ /* 0x000fe40000000003 */
[----:B------:R-:W-:-:S07]  /*6530*/  SEL R0, R0, R5, !P0 ;  /* 0x0000000500007207 */ /* 0x000fce0004000000 */
.L_x_155:
[----:B------:R-:W-:Y:S01]  /*6540*/  UIMAD.WIDE.U32 UR4, UR41, 0x24924925, URZ ;  /* 0x24924925290478a5 */ /* 0x000fe2000f8e003f */
[----:B------:R-:W-:Y:S01]  /*6550*/  LOP3.LUT P0, RZ, R3, 0xff, RZ, 0xc0, !PT ;  /* 0x000000ff03ff7812 */ /* 0x000fe2000780c0ff */
[----:B------:R-:W-:Y:S02]  /*6560*/  IMAD.MOV.U32 R101, RZ, RZ, R0 ;  /* 0x000000ffff657224 */ /* 0x000fe400078e0000 */
[----:B------:R-:W-:-:S04]  /*6570*/  UIADD3 UR4, UR41, -UR5, URZ ;  /* 0x8000000529047290 */ /* 0x000fc8000fffe03f */
[----:B------:R-:W-:-:S04]  /*6580*/  ULEA.HI UR4, UR4, UR5, URZ, 0x1f ;  /* 0x0000000504047291 */ /* 0x000fc8000f8ff83f */
[----:B------:R-:W-:-:S04]  /*6590*/  USHF.R.U32.HI UR4, URZ, 0x2, UR4 ;  /* 0x000000023f047899 */ /* 0x000fc80008011604 */
[----:B------:R-:W-:Y:S01]  /*65a0*/  UIMAD UR41, UR4, -0x7, UR41 ;  /* 0xfffffff9042978a4 */ /* 0x000fe2000f8e0229 */
[----:B------:R-:W-:Y:S11]  /*65b0*/  @P0 BRA `(.L_x_158) ;  /* 0xffffffac00180947 */ /* 0x000ff6000383ffff */
[----:B------:R-:W-:Y:S05]  /*65c0*/  EXIT ;  /* 0x000000000000794d */ /* 0x000fea0003800000 */
.L_x_3:
        /* <DEDUP_REMOVED lines=26> */
.L_x_160:
[--C-:B------:R-:W-:Y:S01]  /*6770*/  SHF.R.U64 R14, R12, R20, R13.reuse ;  /* 0x000000140c0e7219 */ /* 0x100fe2000000120d */
[----:B------:R-:W0:Y:S01]  /*6780*/  LDC R24, c[0x0][0x618] ;  /* 0x00018600ff187b82 */ /* 0x000e220000000800 */
[----:B------:R-:W-:Y:S01]  /*6790*/  I2FP.F32.U32 R8, R6 ;  /* 0x0000000600087245 */ /* 0x000fe20000201000 */
[----:B------:R-:W-:Y:S01]  /*67a0*/  ULDC UR4, c[0x0][0x150] ;  /* 0x0000540000047ab9 */ /* 0x000fe20000000800 */
[----:B------:R-:W-:Y:S02]  /*67b0*/  SHF.R.U32.HI R7, RZ, R20, R13 ;  /* 0x00000014ff077219 */ /* 0x000fe4000001160d */
[----:B------:R-:W-:Y:S01]  /*67c0*/  IADD3 R11, P0, RZ, -R14, RZ ;  /* 0x8000000eff0b7210 */ /* 0x000fe20007f1e0ff */
[----:B------:R-:W-:Y:S01]  /*67d0*/  FMUL R13, R8, UR4 ;  /* 0x00000004080d7c20 */ /* 0x000fe20008400000 */
[----:B------:R-:W-:Y:S01]  /*67e0*/  ULDC UR4, c[0x0][0x154] ;  /* 0x0000550000047ab9 */ /* 0x000fe20000000800 */
[----:B------:R-:W1:Y:S02]  /*67f0*/  LDC.64 R26, c[0x0][0x640] ;  /* 0x00019000ff1a7b82 */ /* 0x000e640000000a00 */
[----:B------:R-:W-:-:S02]  /*6800*/  IMAD.X R7, RZ, RZ, ~R7, P0 ;  /* 0x000000ffff077224 */ /* 0x000fc400000e0e07 */
[----:B------:R-:W2:Y:S01]  /*6810*/  F2I.U32.TRUNC.NTZ R13, R13 ;  /* 0x0000000d000d7305 */ /* 0x000ea2000020f000 */
[----:B------:R-:W-:-:S03]  /*6820*/  IMAD.WIDE.U32 R8, R11, R22, R16 ;  /* 0x000000160b087225 */ /* 0x000fc600078e0010 */
[----:B------:R-:W3:Y:S01]  /*6830*/  LDC R15, c[0x0][0x144] ;  /* 0x00005100ff0f7b82 */ /* 0x000ee20000000800 */
[----:B------:R-:W-:-:S04]  /*6840*/  IMAD R10, R7, R22, RZ ;  /* 0x00000016070a7224 */ /* 0x000fc800078e02ff */
[----:B------:R-:W-:Y:S02]  /*6850*/  IMAD R7, R11, R23, R10 ;  /* 0x000000170b077224 */ /* 0x000fe400078e020a */
[----:B------:R-:W-:Y:S01]  /*6860*/  IMAD.MOV.U32 R10, RZ, RZ, -0x1 ;  /* 0xffffffffff0a7424 */ /* 0x000fe200078e00ff */
[----:B------:R-:W4:Y:S01]  /*6870*/  LDC R20, c[0x0][0x608] ;  /* 0x00018200ff147b82 */ /* 0x000f220000000800 */
[----:B------:R-:W-:Y:S01]  /*6880*/  IMAD.IADD R7, R9, 0x1, R7 ;  /* 0x0000000109077824 */ /* 0x000fe200078e0207 */
[----:B------:R-:W-:-:S04]  /*6890*/  I2FP.F32.U32 R9, R5 ;  /* 0x0000000500097245 */ /* 0x000fc80000201000 */
[-C--:B0-----:R-:W-:Y:S01]  /*68a0*/  SHF.R.U64 R12, R8, R24.reuse, R7 ;  /* 0x00000018080c7219 */ /* 0x081fe20000001207 */
[----:B--2---:R-:W-:Y:S01]  /*68b0*/  IMAD.MOV R8, RZ, RZ, -R13 ;  /* 0x000000ffff087224 */ /* 0x004fe200078e0a0d */
[----:B------:R-:W0:Y:S01]  /*68c0*/  LDC R11, c[0x0][0x658] ;  /* 0x00019600ff0b7b82 */ /* 0x000e220000000800 */
[----:B-1----:R-:W-:Y:S01]  /*68d0*/  ISETP.NE.U32.AND P0, PT, R26, RZ, PT ;  /* 0x000000ff1a00720c */ /* 0x002fe20003f05070 */
[----:B------:R-:W-:Y:S01]  /*68e0*/  FMUL R9, R9, UR4 ;  /* 0x0000000409097c20 */ /* 0x000fe20008400000 */
[----:B------:R-:W-:Y:S02]  /*68f0*/  SHF.R.U32.HI R7, RZ, R24, R7 ;  /* 0x00000018ff077219 */ /* 0x000fe40000011607 */
[----:B------:R-:W-:-:S03]  /*6900*/  ISETP.NE.AND.EX P0, PT, R27, RZ, PT, P0 ;  /* 0x000000ff1b00720c */ /* 0x000fc60003f05300 */
[----:B------:R-:W1:Y:S01]  /*6910*/  LDC R22, c[0x0][0x148] ;  /* 0x00005200ff167b82 */ /* 0x000e620000000800 */
[----:B---3--:R-:W-:Y:S02]  /*6920*/  IMAD R23, R15, R8, R6 ;  /* 0x000000080f177224 */ /* 0x008fe400078e0206 */
[----:B------:R-:W-:-:S05]  /*6930*/  IMAD.MOV.U32 R8, RZ, RZ, 0x1 ;  /* 0x00000001ff087424 */ /* 0x000fca00078e00ff */
[----:B------:R-:W2:Y:S01]  /*6940*/  LDC R21, c[0x0][0x600] ;  /* 0x00018000ff157b82 */ /* 0x000ea20000000800 */
[-CC-:B----4-:R-:W-:Y:S02]  /*6950*/  SHF.R.U64 R15, R12, R20.reuse, R7.reuse ;  /* 0x000000140c0f7219 */ /* 0x190fe40000001207 */
[----:B------:R-:W-:Y:S02]  /*6960*/  SHF.R.U32.HI R6, RZ, R20, R7 ;  /* 0x00000014ff067219 */ /* 0x000fe40000011607 */
[----:B------:R3:W4:Y:S03]  /*6970*/  F2I.U32.TRUNC.NTZ R20, R9 ;  /* 0x0000000900147305 */ /* 0x000726000020f000 */
[----:B------:R-:W1:Y:S01]  /*6980*/  LDC R25, c[0x0][0x648] ;  /* 0x00019200ff197b82 */ /* 0x000e620000000800 */
[-C--:B0-----:R-:W-:Y:S02]  /*6990*/  SHF.R.U64 R19, R15, R11.reuse, R6 ;  /* 0x0000000b0f137219 */ /* 0x081fe40000001206 */
[----:B------:R-:W-:-:S02]  /*69a0*/  SHF.L.U32 R10, R10, R11, RZ ;  /* 0x0000000b0a0a7219 */ /* 0x000fc400000006ff */
[-C--:B------:R-:W-:Y:S01]  /*69b0*/  SHF.R.U32.HI R7, RZ, R11.reuse, R6 ;  /* 0x0000000bff077219 */ /* 0x080fe20000011606 */
[----:B------:R-:W-:Y:S01]  /*69c0*/  IMAD.MOV.U32 R6, RZ, RZ, R19 ;  /* 0x000000ffff067224 */ /* 0x000fe200078e0013 */
[----:B------:R-:W-:Y:S01]  /*69d0*/  SHF.L.U32 R24, R8, R11, RZ ;  /* 0x0000000b08187219 */ /* 0x000fe200000006ff */
[----:B------:R-:W0:Y:S01]  /*69e0*/  LDC R28, c[0x0][0x638] ;  /* 0x00018e00ff1c7b82 */ /* 0x000e220000000800 */
[----:B------:R-:W-:-:S07]  /*69f0*/  LOP3.LUT R30, RZ, R10, RZ, 0x33, !PT ;  /* 0x0000000aff1e7212 */ /* 0x000fce00078e33ff */
[----:B------:R-:W0:Y:S01]  /*6a00*/  LDC R29, c[0x0][0x610] ;  /* 0x00018400ff1d7b82 */ /* 0x000e220000000800 */
[----:B---34-:R-:W-:Y:S05]  /*6a10*/  @!P0 BRA `(.L_x_161) ;  /* 0x0000000000288947 */ /* 0x018fea0003800000 */
[----:B------:R-:W3:Y:S02]  /*6a20*/  LDC R6, c[0x0][0x64c] ;  /* 0x00019300ff067b82 */ /* 0x000ee40000000800 */
[----:B---3--:R-:W-:-:S05]  /*6a30*/  IADD3 R11, P0, R19, R6, RZ ;  /* 0x00000006130b7210 */ /* 0x008fca0007f1e0ff */
        /* <DEDUP_REMOVED lines=8> */
.L_x_161:
[----:B------:R-:W-:Y:S01]  /*6ac0*/  ISETP.NE.AND P0, PT, R2, 0x1, PT ;  /* 0x000000010200780c */ /* 0x000fe20003f05270 */
[----:B--2---:R-:W-:Y:S01]  /*6ad0*/  VIADD R9, R21, 0xffffffff ;  /* 0xffffffff15097836 */ /* 0x004fe20000000000 */
[----:B-1----:R-:W-:Y:S01]  /*6ae0*/  SHF.R.U64 R7, R6, R25, R7 ;  /* 0x0000001906077219 */ /* 0x002fe20000001207 */
[----:B------:R-:W-:Y:S01]  /*6af0*/  IMAD.MOV R20, RZ, RZ, -R20 ;  /* 0x000000ffff147224 */ /* 0x000fe200078e0a14 */
[----:B------:R-:W-:Y:S02]  /*6b00*/  LOP3.LUT R6, R15, R30, RZ, 0xc0, !PT ;  /* 0x0000001e0f067212 */ /* 0x000fe400078ec0ff */
[----:B------:R-:W-:Y:S01]  /*6b10*/  LOP3.LUT R12, R12, R9, RZ, 0xc0, !PT ;  /* 0x000000090c0c7212 */ /* 0x000fe200078ec0ff */
[----:B------:R-:W-:Y:S02]  /*6b20*/  IMAD.MOV R8, RZ, RZ, -R7 ;  /* 0x000000ffff087224 */ /* 0x000fe400078e0a07 */
[----:B------:R-:W-:Y:S02]  /*6b30*/  IMAD R6, R24, R7, R6 ;  /* 0x0000000718067224 */ /* 0x000fe400078e0206 */
[----:B------:R-:W-:-:S02]  /*6b40*/  IMAD.MOV.U32 R9, RZ, RZ, 0x1 ;  /* 0x00000001ff097424 */ /* 0x000fc400078e00ff */
[----:B------:R-:W-:Y:S02]  /*6b50*/  @P0 IMAD R23, R22, R20, R5 ;  /* 0x0000001416170224 */ /* 0x000fe400078e0205 */
[----:B0-----:R-:W-:Y:S02]  /*6b60*/  IMAD R5, R8, R28, R19 ;  /* 0x0000001c08057224 */ /* 0x001fe400078e0213 */
[----:B------:R-:W-:Y:S02]  /*6b70*/  IMAD R19, R6, R29, R23 ;  /* 0x0000001d06137224 */ /* 0x000fe400078e0217 */
[----:B------:R-:W-:Y:S02]  /*6b80*/  IMAD R6, R5, R21, R12 ;  /* 0x0000001505067224 */ /* 0x000fe400078e020c */
[----:B------:R-:W-:-:S03]  /*6b90*/  IMAD.MOV.U32 R8, RZ, RZ, R14 ;  /* 0x000000ffff087224 */ /* 0x000fc600078e000e */
[----:B------:R-:W-:Y:S02]  /*6ba0*/  SEL R20, R6, R19, !P0 ;  /* 0x0000001306147207 */ /* 0x000fe40004000000 */
[----:B------:R-:W-:-:S07]  /*6bb0*/  SEL R19, R19, R6, !P0 ;  /* 0x0000000613137207 */ /* 0x000fce0004000000 */
.L_x_159:
[----:B------:R-:W-:-:S08]  /*6bc0*/  NOP ;  /* 0x0000000000007918 */ /* 0x000fd00000000000 */
[----:B------:R-:W0:-:S00]  /*6bd0*/  USETMAXREG.DEALLOC.CTAPOOL 0x28 ;  /* 0x00000028000079c8 */ /* 0x000e0000080e0500 */
[----:B0-----:R-:W-:-:S13]  /*6be0*/  ISETP.NE.AND P0, PT, R0, RZ, PT ;  /* 0x000000ff0000720c */ /* 0x001fda0003f05270 */
[----:B------:R-:W-:Y:S05]  /*6bf0*/  @P0 EXIT ;  /* 0x000000000000094d */ /* 0x000fea0003800000 */
[----:B------:R-:W-:Y:S01]  /*6c00*/  LOP3.LUT P0, RZ, R9, 0xff, RZ, 0xc0, !PT ;  /* 0x000000ff09ff7812 */ /* 0x000fe2000780c0ff */
[----:B------:R-:W-:Y:S02]  /*6c10*/  IMAD.MOV.U32 R0, RZ, RZ, 0x1 ;  /* 0x00000001ff007424 */ /* 0x000fe400078e00ff */
[----:B------:R-:W-:-:S10]  /*6c20*/  IMAD.MOV.U32 R12, RZ, RZ, RZ ;  /* 0x000000ffff0c7224 */ /* 0x000fd400078e00ff */
[----:B------:R-:W-:Y:S05]  /*6c30*/  @!P0 BRA `(.L_x_162) ;  /* 0x0000000c00348947 */ /* 0x000fea0003800000 */
[----:B------:R-:W0:Y:S01]  /*6c40*/  LDC R0, c[0x0][0x28c] ;  /* 0x0000a300ff007b82 */ /* 0x000e220000000800 */
[----:B------:R-:W-:Y:S01]  /*6c50*/  LOP3.LUT P0, RZ, R3, 0x1f, RZ, 0xc0, !PT ;  /* 0x0000001f03ff7812 */ /* 0x000fe2000780c0ff */
[----:B------:R-:W-:Y:S01]  /*6c60*/  ULDC UR5, c[0x0][0x658] ;  /* 0x0001960000057ab9 */ /* 0x000fe20000000800 */
[----:B------:R-:W-:Y:S01]  /*6c70*/  UMOV UR6, 0xffffffff ;  /* 0xffffffff00067882 */ /* 0x000fe20000000000 */
[----:B------:R-:W-:Y:S01]  /*6c80*/  BSSY B0, `(.L_x_162) ;  /* 0x00000c8000007945 */ /* 0x000fe20003800000 */
[----:B------:R-:W-:Y:S01]  /*6c90*/  USHF.L.U32 UR6, UR6, UR5, URZ ;  /* 0x0000000506067299 */ /* 0x000fe2000800063f */
[C---:B------:R-:W-:Y:S01]  /*6ca0*/  ISETP.NE.AND P2, PT, R4.reuse, RZ, PT ;  /* 0x000000ff0400720c */ /* 0x040fe20003f45270 */
[----:B------:R-:W-:Y:S01]  /*6cb0*/  IMAD.MOV.U32 R13, RZ, RZ, 0x1 ;  /* 0x00000001ff0d7424 */ /* 0x000fe200078e00ff */
[----:B------:R-:W-:Y:S01]  /*6cc0*/  ISETP.NE.OR P0, PT, R4, RZ, !P0 ;  /* 0x000000ff0400720c */ /* 0x000fe20004705670 */
[----:B------:R-:W-:Y:S01]  /*6cd0*/  IMAD.MOV.U32 R12, RZ, RZ, RZ ;  /* 0x000000ffff0c7224 */ /* 0x000fe200078e00ff */
[----:B------:R-:W-:Y:S01]  /*6ce0*/  LOP3.LUT R11, R18, 0x2, RZ, 0xfc, !PT ;  /* 0x00000002120b7812 */ /* 0x000fe200078efcff */
[----:B------:R-:W-:Y:S01]  /*6cf0*/  ULDC UR4, c[0x0][0x600] ;  /* 0x0001800000047ab9 */ /* 0x000fe20000000800 */
[----:B------:R-:W-:Y:S01]  /*6d00*/  UMOV UR7, 0x1 ;  /* 0x0000000100077882 */ /* 0x000fe20000000000 */
[----:B------:R-:W-:-:S02]  /*6d10*/  UIADD3 UR13, UR4, -0x1, URZ ;  /* 0xffffffff040d7890 */ /* 0x000fc4000fffe03f */
[----:B------:R-:W-:Y:S02]  /*6d20*/  USHF.L.U32 UR15, UR7, UR5, URZ ;  /* 0x00000005070f7299 */ /* 0x000fe4000800063f */
[----:B------:R-:W-:Y:S01]  /*6d30*/  ULOP3.LUT UR14, URZ, UR6, URZ, 0x33, !UPT ;  /* 0x000000063f0e7292 */ /* 0x000fe2000f8e333f */
[----:B------:R-:W-:Y:S01]  /*6d40*/  ULDC.64 UR22, c[0x0][0x198] ;  /* 0x0000660000167ab9 */ /* 0x000fe20000000a00 */
[----:B0-----:R-:W-:-:S05]  /*6d50*/  VIADD R0, R0, 0x3f ;  /* 0x0000003f00007836 */ /* 0x001fca0000000000 */
[----:B------:R-:W-:-:S04]  /*6d60*/  SHF.R.S32.HI R3, RZ, 0x1f, R0 ;  /* 0x0000001fff037819 */ /* 0x000fc80000011400 */
[----:B------:R-:W-:Y:S01]  /*6d70*/  LEA.HI R3, R3, R0, RZ, 0x6 ;  /* 0x0000000003037211 */ /* 0x000fe200078f30ff */
[----:B------:R-:W-:-:S03]  /*6d80*/  IMAD.MOV.U32 R0, RZ, RZ, 0x1 ;  /* 0x00000001ff007424 */ /* 0x000fc600078e00ff */
[----:B------:R-:W-:-:S05]  /*6d90*/  SHF.R.S32.HI R3, RZ, 0x6, R3 ;  /* 0x00000006ff037819 */ /* 0x000fca0000011403 */
[----:B------:R-:W-:-:S07]  /*6da0*/  VIADD R10, R3, 0x1 ;  /* 0x00000001030a7836 */ /* 0x000fce0000000000 */
.L_x_174:
[----:B------:R-:W-:-:S03]  /*6db0*/  UMOV UR4, 0xffffffff ;  /* 0xffffffff00047882 */ /* 0x000fc60000000000 */
[----:B------:R-:W-:Y:S05]  /*6dc0*/  BRA.DIV UR4, `(.L_x_163) ;  /* 0x0000001204287947 */ /* 0x000fea000b800000 */
[----:B------:R-:W-:-:S13]  /*6dd0*/  ELECT P6, URZ, PT ;  /* 0x00000000003f782f */ /* 0x000fda00038c0000 */
.L_x_188:
[----:B------:R-:W-:Y:S04]  /*6de0*/  BSSY B1, `(.L_x_164) ;  /* 0x000003e000017945 */ /* 0x000fe80003800000 */
[----:B------:R-:W-:Y:S05]  /*6df0*/  @!P6 BRA `(.L_x_165) ;  /* 0x0000000000f0e947 */ /* 0x000fea0003800000 */
[----:B------:R-:W0:Y:S02]  /*6e00*/  LDC R4, c[0x0][0x28c] ;  /* 0x0000a300ff047b82 */ /* 0x000e240000000800 */
[----:B0-----:R-:W-:-:S13]  /*6e10*/  ISETP.GE.AND P1, PT, R4, 0x1, PT ;  /* 0x000000010400780c */ /* 0x001fda0003f26270 */
[----:B------:R-:W-:Y:S05]  /*6e20*/  @!P1 BRA `(.L_x_165) ;  /* 0x0000000000e49947 */ /* 0x000fea0003800000 */
[----:B------:R-:W-:Y:S02]  /*6e30*/  IMAD.SHL.U32 R20, R20, 0x80, RZ ;  /* 0x0000008014147824 */ /* 0x000fe400078e00ff */
[----:B------:R-:W-:Y:S02]  /*6e40*/  IMAD.SHL.U32 R19, R19, 0x80, RZ ;  /* 0x0000008013137824 */ /* 0x000fe400078e00ff */
[----:B------:R-:W-:Y:S02]  /*6e50*/  IMAD.MOV.U32 R21, RZ, RZ, RZ ;  /* 0x000000ffff157224 */ /* 0x000fe400078e00ff */
[----:B------:R-:W-:Y:S02]  /*6e60*/  IMAD.MOV.U32 R4, RZ, RZ, R10 ;  /* 0x000000ffff047224 */ /* 0x000fe400078e000a */
[----:B------:R-:W-:Y:S02]  /*6e70*/  IMAD.MOV.U32 R5, RZ, RZ, R0 ;  /* 0x000000ffff057224 */ /* 0x000fe400078e0000 */
[----:B------:R-:W-:-:S02]  /*6e80*/  IMAD.MOV.U32 R6, RZ, RZ, R12 ;  /* 0x000000ffff067224 */ /* 0x000fc400078e000c */
[----:B------:R-:W-:-:S07]  /*6e90*/  VIADD R22, R20, 0x40 ;  /* 0x0000004014167836 */ /* 0x000fce0000000000 */
.L_x_169:
[----:B------:R-:W0:Y:S01]  /*6ea0*/  S2R R14, SR_CgaCtaId ;  /* 0x00000000000e7919 */ /* 0x000e220000008800 */
[----:B------:R-:W-:Y:S01]  /*6eb0*/  MOV R7, 0x400 ;  /* 0x0000040000077802 */ /* 0x000fe20000000f00 */
[----:B------:R-:W1:Y:S03]  /*6ec0*/  @!P2 LDC R9, c[0x0][0x500] ;  /* 0x00014000ff09ab82 */ /* 0x000e660000000800 */
[----:B0-----:R-:W-:Y:S02]  /*6ed0*/  LEA R15, R14, R7, 0x18 ;  /* 0x000000070e0f7211 */ /* 0x001fe400078ec0ff */
[----:B------:R-:W-:-:S03]  /*6ee0*/  SHF.L.U32 R7, R5, 0x1f, RZ ;  /* 0x0000001f05077819 */ /* 0x000fc600000006ff */
[----:B------:R-:W-:-:S04]  /*6ef0*/  IMAD R14, R6, 0x8, R15 ;  /* 0x00000008060e7824 */ /* 0x000fc800078e020f */
[----:B------:R-:W0:Y:S02]  /*6f00*/  SYNCS.PHASECHK.TRANS64.TRYWAIT P1, [R14+URZ+0x38], R7 ;  /* 0x000038070e0075a7 */ /* 0x000e24000802017f */
[----:B01----:R-:W-:Y:S05]  /*6f10*/  @!P1 BRA `(.L_x_166) ;  /* 0x0000000c00f49947 */ /* 0x003fea0003800000 */
.L_x_189:
[----:B0-----:R-:W-:Y:S01]  /*6f20*/  PRMT R7, R11, 0x9910, RZ ;  /* 0x000099100b077816 */ /* 0x001fe200000000ff */
[----:B------:R0:W-:Y:S03]  /*6f30*/  @!P2 SYNCS.ARRIVE.TRANS64 RZ, [R14+URZ], R9 ;  /* 0x000000090effa9a7 */ /* 0x0001e6000800003f */
[----:B------:R-:W-:-:S13]  /*6f40*/  ISETP.NE.AND P1, PT, R7, 0x2, PT ;  /* 0x000000020700780c */ /* 0x000fda0003f25270 */
[----:B0-----:R-:W-:Y:S05]  /*6f50*/  @P1 BRA `(.L_x_167) ;  /* 0x0000000000041947 */ /* 0x001fea0003800000 */
[----:B------:R-:W-:Y:S01]  /*6f60*/  BPT.TRAP 0x1 ;  /* 0x000000040000795c */ /* 0x000fe20000300000 */
.L_x_167:
[----:B------:R-:W-:Y:S05]  /*6f70*/  @P0 BRA `(.L_x_168) ;  /* 0x0000000000040947 */ /* 0x000fea0003800000 */
[----:B------:R-:W-:Y:S01]  /*6f80*/  BPT.TRAP 0x1 ;  /* 0x000000040000795c */ /* 0x000fe20000300000 */
.L_x_168:
[----:B------:R-:W-:Y:S01]  /*6f90*/  IMAD R15, R6, 0x4000, R15 ;  /* 0x00004000060f7824 */ /* 0x000fe200078e020f */
[----:B------:R-:W-:Y:S01]  /*6fa0*/  R2UR UR27, R21 ;  /* 0x00000000151b72ca */ /* 0x000fe200000e0000 */
[----:B------:R-:W-:Y:S01]  /*6fb0*/  VIADD R4, R4, 0xffffffff ;  /* 0xffffffff04047836 */ /* 0x000fe20000000000 */
[----:B------:R-:W-:Y:S01]  /*6fc0*/  R2UR UR9, R14 ;  /* 0x000000000e0972ca */ /* 0x000fe200000e0000 */
[----:B------:R-:W-:Y:S01]  /*6fd0*/  UIADD3 UR4, UP0, UR22, 0xf0, URZ ;  /* 0x000000f016047890 */ /* 0x000fe2000ff1e03f */
[----:B------:R-:W-:Y:S01]  /*6fe0*/  R2UR UR16, R15 ;  /* 0x000000000f1072ca */ /* 0x000fe200000e0000 */
[----:B------:R-:W-:Y:S01]  /*6ff0*/  UIADD3 UR30, UP1, UR22, 0x1f0, URZ ;  /* 0x000001f0161e7890 */ /* 0x000fe2000ff3e03f */
[----:B------:R-:W-:Y:S01]  /*7000*/  R2UR UR12, R8 ;  /* 0x00000000080c72ca */ /* 0x000fe200000e0000 */
[----:B------:R-:W-:Y:S01]  /*7010*/  UIADD3.X UR5, URZ, UR23, URZ, UP0, !UPT ;  /* 0x000000173f057290 */ /* 0x000fe200087fe43f */
[----:B------:R-:W-:Y:S01]  /*7020*/  R2UR UR11, R19 ;  /* 0x00000000130b72ca */ /* 0x000fe200000e0000 */
[----:B------:R-:W-:Y:S01]  /*7030*/  UIADD3.X UR31, URZ, UR23, URZ, UP1, !UPT ;  /* 0x000000173f1f7290 */ /* 0x000fe20008ffe43f */
[----:B------:R-:W-:Y:S01]  /*7040*/  R2UR UR26, R20 ;  /* 0x00000000141a72ca */ /* 0x000fe200000e0000 */
[----:B------:R-:W-:Y:S01]  /*7050*/  VIADD R6, R6, 0x1 ;  /* 0x0000000106067836 */ /* 0x000fe20000000000 */
[----:B------:R-:W-:Y:S01]  /*7060*/  R2UR UR18, R22 ;  /* 0x00000000161272ca */ /* 0x000fe200000e0000 */
[----:B------:R-:W-:Y:S01]  /*7070*/  UMOV UR6, 0x0 ;  /* 0x0000000000067882 */ /* 0x000fe20000000000 */
[----:B------:R-:W-:Y:S01]  /*7080*/  ISETP.GT.AND P3, PT, R4, 0x1, PT ;  /* 0x000000010400780c */ /* 0x000fe20003f64270 */
[----:B------:R-:W-:Y:S01]  /*7090*/  UMOV UR7, 0x10000000 ;  /* 0x1000000000077882 */ /* 0x000fe20000000000 */
[C---:B------:R-:W-:Y:S01]  /*70a0*/  ISETP.NE.AND P1, PT, R6.reuse, 0x7, PT ;  /* 0x000000070600780c */ /* 0x040fe20003f25270 */
[----:B------:R-:W-:Y:S01]  /*70b0*/  UIADD3 UR8, UR16, 0x180, URZ ;  /* 0x0000018010087890 */ /* 0x000fe2000fffe03f */
[----:B------:R-:W-:Y:S01]  /*70c0*/  VIADD R21, R21, 0x40 ;  /* 0x0000004015157836 */ /* 0x000fe20000000000 */
[----:B------:R-:W-:Y:S01]  /*70d0*/  UIADD3 UR24, UR16, 0x1c180, URZ ;  /* 0x0001c18010187890 */ /* 0x000fe2000fffe03f */
[----:B------:R-:W-:Y:S01]  /*70e0*/  SEL R14, RZ, 0x1, P1 ;  /* 0x00000001ff0e7807 */ /* 0x000fe20000800000 */
[----:B------:R-:W-:Y:S01]  /*70f0*/  UIADD3 UR16, UR16, 0x1e180, URZ ;  /* 0x0001e18010107890 */ /* 0x000fe2000fffe03f */
[----:B------:R-:W-:Y:S01]  /*7100*/  SEL R6, R6, RZ, P1 ;  /* 0x000000ff06067207 */ /* 0x000fe20000800000 */
[----:B------:R-:W-:Y:S01]  /*7110*/  UMOV UR10, UR27 ;  /* 0x0000001b000a7c82 */ /* 0x000fe20008000000 */
[----:B------:R-:W-:Y:S01]  /*7120*/  UMOV UR25, UR9 ;  /* 0x0000000900197c82 */ /* 0x000fe20008000000 */
[----:B------:R-:W-:Y:S01]  /*7130*/  UMOV UR28, UR12 ;  /* 0x0000000c001c7c82 */ /* 0x000fe20008000000 */
[----:B------:R-:W-:Y:S01]  /*7140*/  UMOV UR17, UR9 ;  /* 0x0000000900117c82 */ /* 0x000fe20008000000 */
[----:B------:R-:W-:Y:S01]  /*7150*/  UMOV UR19, UR27 ;  /* 0x0000001b00137c82 */ /* 0x000fe20008000000 */
[----:B------:R0:W-:Y:S01]  /*7160*/  UTMALDG.3D [UR8], [UR4], desc[UR6] ;  /* 0x00000608040075b4 */ /* 0x0001e20008011000 */
[----:B------:R-:W-:Y:S01]  /*7170*/  UMOV UR20, UR12 ;  /* 0x0000000c00147c82 */ /* 0x000fe20008000000 */
[----:B------:R-:W-:Y:S01]  /*7180*/  LOP3.LUT R5, R5, R14, RZ, 0x3c, !PT ;  /* 0x0000000e05057212 */ /* 0x000fe200078e3cff */
[----:B------:R0:W-:Y:S01]  /*7190*/  UTMALDG.3D [UR24], [UR30], desc[UR6] ;  /* 0x000006181e0075b4 */ /* 0x0001e20008011000 */
[----:B------:R0:W-:Y:S02]  /*71a0*/  UTMALDG.3D [UR16], [UR30], desc[UR6] ;  /* 0x000006101e0075b4 */ /* 0x0001e40008011000 */
[----:B0-----:R-:W-:Y:S05]  /*71b0*/  @P3 BRA `(.L_x_169) ;  /* 0xfffffffc00383947 */ /* 0x001fea000383ffff */
.L_x_165:
[----:B------:R-:W-:Y:S05]  /*71c0*/  BSYNC B1 ;  /* 0x0000000000017941 */ /* 0x000fea0003800000 */
.L_x_164:
[----:B------:R-:W-:Y:S01]  /*71d0*/  LOP3.LUT P4, RZ, R13, 0xff, RZ, 0xc0, !PT ;  /* 0x000000ff0dff7812 */ /* 0x000fe2000788c0ff */
[C---:B------:R-:W-:Y:S01]  /*71e0*/  IMAD.IADD R12, R3.reuse, 0x1, R12 ;  /* 0x00000001030c7824 */ /* 0x040fe200078e020c */
[----:B------:R-:W-:Y:S01]  /*71f0*/  ULDC.64 UR4, c[0x0][0x650] ;  /* 0x0001940000047ab9 */ /* 0x000fe20000000a00 */
[C---:B------:R-:W-:Y:S01]  /*7200*/  ISETP.GE.U32.AND P3, PT, R3.reuse, 0x7, PT ;  /* 0x000000070300780c */ /* 0x040fe20003f66070 */
[----:B------:R-:W-:Y:S01]  /*7210*/  BSSY B1, `(.L_x_170) ;  /* 0x000006c000017945 */ /* 0x000fe20003800000 */
[C---:B------:R-:W-:Y:S01]  /*7220*/  IMAD.WIDE.U32 R4, R12.reuse, 0x24924925, RZ ;  /* 0x249249250c047825 */ /* 0x040fe200078e00ff */
[C---:B------:R-:W-:Y:S02]  /*7230*/  ISETP.GT.U32.AND P1, PT, R12.reuse, 0x6, PT ;  /* 0x000000060c00780c */ /* 0x040fe40003f24070 */
[----:B------:R-:W-:Y:S01]  /*7240*/  PRMT R13, RZ, 0x7610, R13 ;  /* 0x00007610ff0d7816 */ /* 0x000fe2000000000d */
[----:B------:R-:W-:Y:S01]  /*7250*/  IMAD.IADD R4, R12, 0x1, -R5 ;  /* 0x000000010c047824 */ /* 0x000fe200078e0a05 */
[----:B------:R-:W-:Y:S01]  /*7260*/  ISETP.LT.U32.AND P1, PT, R3, 0x7, P1 ;  /* 0x000000070300780c */ /* 0x000fe20000f21070 */
[----:B------:R-:W-:-:S02]  /*7270*/  IMAD.MOV.U32 R19, RZ, RZ, -0x1 ;  /* 0xffffffffff137424 */ /* 0x000fc400078e00ff */
[----:B------:R-:W0:Y:S01]  /*7280*/  @P4 S2R R7, SR_CgaCtaId ;  /* 0x0000000000074919 */ /* 0x000e220000008800 */
[----:B------:R-:W-:Y:S01]  /*7290*/  @P4 MOV R6, 0x400 ;  /* 0x0000040000064802 */ /* 0x000fe20000000f00 */
[----:B------:R-:W-:Y:S01]  /*72a0*/  IMAD.MOV.U32 R20, RZ, RZ, -0x1 ;  /* 0xffffffffff147424 */ /* 0x000fe200078e00ff */
[----:B------:R-:W-:Y:S01]  /*72b0*/  LEA.HI R4, R4, R5, RZ, 0x1f ;  /* 0x0000000504047211 */ /* 0x000fe200078ff8ff */
[----:B------:R-:W-:-:S03]  /*72c0*/  IMAD.MOV.U32 R8, RZ, RZ, -0x1 ;  /* 0xffffffffff087424 */ /* 0x000fc600078e00ff */
[--C-:B------:R-:W-:Y:S02]  /*72d0*/  SHF.R.U32.HI R5, RZ, 0x2, R4.reuse ;  /* 0x00000002ff057819 */ /* 0x100fe40000011604 */
[----:B------:R-:W-:-:S03]  /*72e0*/  PRMT R4, RZ, 0x7610, R4 ;  /* 0x00007610ff047816 */ /* 0x000fc60000000004 */
[----:B------:R-:W-:Y:S01]  /*72f0*/  IMAD R12, R5, -0x7, R12 ;  /* 0xfffffff9050c7824 */ /* 0x000fe200078e020c */
[----:B0-----:R-:W-:Y:S02]  /*7300*/  @P4 LEA R6, R7, R6, 0x18 ;  /* 0x0000000607064211 */ /* 0x001fe400078ec0ff */
[----:B------:R-:W-:Y:S02]  /*7310*/  SEL R7, RZ, 0x1, !P1 ;  /* 0x00000001ff077807 */ /* 0x000fe40004800000 */
[----:B------:R-:W-:Y:S01]  /*7320*/  IADD3 R16, P1, R16, UR36, RZ ;  /* 0x0000002410107c10 */ /* 0x000fe2000ff3e0ff */
[----:B------:R0:W-:Y:S01]  /*7330*/  @P4 SYNCS.ARRIVE.TRANS64.A1T0 RZ, [R6+URZ+0x88], RZ ;  /* 0x000088ff06ff49a7 */ /* 0x0001e2000810003f */
[----:B------:R-:W-:Y:S02]  /*7340*/  LOP3.LUT R0, R0, R7, RZ, 0x3c, !PT ;  /* 0x0000000700007212 */ /* 0x000fe400078e3cff */
[----:B------:R-:W-:Y:S02]  /*7350*/  IADD3.X R17, R17, UR42, RZ, P1, !PT ;  /* 0x0000002a11117c10 */ /* 0x000fe40008ffe4ff */
[----:B------:R-:W-:-:S02]  /*7360*/  ISETP.GE.U32.AND P1, PT, R16, UR4, PT ;  /* 0x0000000410007c0c */ /* 0x000fc4000bf26070 */
[----:B------:R-:W-:Y:S02]  /*7370*/  @P3 LOP3.LUT R0, R0, 0x1, R5, 0x78, !PT ;  /* 0x0000000100003812 */ /* 0x000fe400078e7805 */
[----:B------:R-:W-:-:S13]  /*7380*/  ISETP.GE.U32.AND.EX P1, PT, R17, UR5, PT, P1 ;  /* 0x0000000511007c0c */ /* 0x000fda000bf26110 */
[----:B0-----:R-:W-:Y:S05]  /*7390*/  @P1 BRA `(.L_x_171) ;  /* 0x00000004004c1947 */ /* 0x001fea0003800000 */
[----:B------:R-:W-:Y:S01]  /*73a0*/  ULDC.64 UR4, c[0x0][0x628] ;  /* 0x00018a0000047ab9 */ /* 0x000fe20000000a00 */
[----:B------:R-:W0:Y:S01]  /*73b0*/  S2R R15, SR_CTAID.X ;  /* 0x00000000000f7919 */ /* 0x000e220000002500 */
[----:B------:R-:W-:Y:S01]  /*73c0*/  ISETP.NE.U32.AND P1, PT, RZ, UR4, PT ;  /* 0x00000004ff007c0c */ /* 0x000fe2000bf25070 */
[----:B------:R-:W-:Y:S01]  /*73d0*/  ULDC UR7, c[0x0][0x630] ;  /* 0x00018c0000077ab9 */ /* 0x000fe20000000800 */
[----:B------:R-:W-:Y:S01]  /*73e0*/  IMAD.MOV.U32 R4, RZ, RZ, R16 ;  /* 0x000000ffff047224 */ /* 0x000fe200078e0010 */
[----:B------:R-:W1:Y:S01]  /*73f0*/  S2R R14, SR_CTAID.Y ;  /* 0x00000000000e7919 */ /* 0x000e620000002600 */
[----:B------:R-:W-:Y:S01]  /*7400*/  ISETP.NE.AND.EX P1, PT, RZ, UR5, PT, P1 ;  /* 0x00000005ff007c0c */ /* 0x000fe2000bf25310 */
[----:B------:R-:W-:-:S12]  /*7410*/  IMAD.MOV.U32 R5, RZ, RZ, R17 ;  /* 0x000000ffff057224 */ /* 0x000fd800078e0011 */
[----:B------:R-:W-:Y:S05]  /*7420*/  @!P1 BRA `(.L_x_172) ;  /* 0x0000000000289947 */ /* 0x000fea0003800000 */
[----:B------:R-:W-:Y:S02]  /*7430*/  ULDC UR6, c[0x0][0x634] ;  /* 0x00018d0000067ab9 */ /* 0x000fe40000000800 */
[----:B------:R-:W-:-:S05]  /*7440*/  IADD3 R9, P1, R16, UR6, RZ ;  /* 0x0000000610097c10 */ /* 0x000fca000ff3e0ff */
[----:B------:R-:W-:-:S04]  /*7450*/  IMAD.X R19, RZ, RZ, R17, P1 ;  /* 0x000000ffff137224 */ /* 0x000fc800008e0611 */
[----:B------:R-:W-:-:S04]  /*7460*/  IMAD.WIDE.U32 R6, R19, UR4, RZ ;  /* 0x0000000413067c25 */ /* 0x000fc8000f8e00ff */
[----:B------:R-:W-:-:S04]  /*7470*/  IMAD.WIDE.U32 R6, P1, R9, UR5, R6 ;  /* 0x0000000509067c25 */ /* 0x000fc8000f820006 */
[----:B------:R-:W-:-:S04]  /*7480*/  IMAD.WIDE.U32 R8, R9, UR4, RZ ;  /* 0x0000000409087c25 */ /* 0x000fc8000f8e00ff */
[----:B------:R-:W-:Y:S01]  /*7490*/  IMAD.X R5, RZ, RZ, RZ, P1 ;  /* 0x000000ffff057224 */ /* 0x000fe200008e06ff */
[----:B------:R-:W-:Y:S01]  /*74a0*/  IADD3 RZ, P1, R9, R6, RZ ;  /* 0x0000000609ff7210 */ /* 0x000fe20007f3e0ff */
[----:B------:R-:W-:-:S04]  /*74b0*/  IMAD.MOV.U32 R4, RZ, RZ, R7 ;  /* 0x000000ffff047224 */ /* 0x000fc800078e0007 */
[----:B------:R-:W-:-:S08]  /*74c0*/  IMAD.WIDE.U32.X R4, R19, UR5, R4, P1 ;  /* 0x0000000513047c25 */ /* 0x000fd000088e0404 */
.L_x_172:
[--C-:B------:R-:W-:Y:S01]  /*74d0*/  SHF.R.U64 R8, R4, UR7, R5.reuse ;  /* 0x0000000704087c19 */ /* 0x100fe20008001205 */
[----:B------:R-:W-:Y:S01]  /*74e0*/  ULDC.64 UR4, c[0x0][0x620] ;  /* 0x0001880000047ab9 */ /* 0x000fe20000000a00 */
[----:B------:R-:W-:Y:S01]  /*74f0*/  SHF.R.U32.HI R4, RZ, UR7, R5 ;  /* 0x00000007ff047c19 */ /* 0x000fe20008011605 */
[----:B------:R-:W2:Y:S01]  /*7500*/  LDC R24, c[0x0][0x144] ;  /* 0x00005100ff187b82 */ /* 0x000ea20000000800 */
[----:B------:R-:W-:Y:S01]  /*7510*/  IADD3 R7, P1, RZ, -R8, RZ ;  /* 0x80000008ff077210 */ /* 0x000fe20007f3e0ff */
[----:B------:R-:W-:Y:S01]  /*7520*/  ULDC.64 UR8, c[0x0][0x640] ;  /* 0x0001900000087ab9 */ /* 0x000fe20000000a00 */
[----:B0-----:R-:W-:Y:S01]  /*7530*/  I2FP.F32.U32 R9, R15 ;  /* 0x0000000f00097245 */ /* 0x001fe20000201000 */
[----:B------:R-:W-:Y:S02]  /*7540*/  ULDC UR6, c[0x0][0x608] ;  /* 0x0001820000067ab9 */ /* 0x000fe40000000800 */
[----:B------:R-:W-:Y:S01]  /*7550*/  IMAD.X R4, RZ, RZ, ~R4, P1 ;  /* 0x000000ffff047224 */ /* 0x000fe200008e0e04 */
[----:B------:R-:W-:Y:S01]  /*7560*/  ISETP.NE.U32.AND P1, PT, RZ, UR8, PT ;  /* 0x00000008ff007c0c */ /* 0x000fe2000bf25070 */
[----:B------:R-:W0:Y:S02]  /*7570*/  LDC R21, c[0x0][0x148] ;  /* 0x00005200ff157b82 */ /* 0x000e240000000800 */
[----:B------:R-:W-:Y:S01]  /*7580*/  IMAD R6, R4, UR4, RZ ;  /* 0x0000000404067c24 */ /* 0x000fe2000f8e02ff */
[----:B------:R-:W-:Y:S01]  /*7590*/  ISETP.NE.AND.EX P1, PT, RZ, UR9, PT, P1 ;  /* 0x00000009ff007c0c */ /* 0x000fe2000bf25310 */
[----:B------:R-:W-:Y:S01]  /*75a0*/  IMAD.WIDE.U32 R4, R7, UR4, R16 ;  /* 0x0000000407047c25 */ /* 0x000fe2000f8e0010 */
[----:B------:R-:W-:-:S03]  /*75b0*/  ULDC UR4, c[0x0][0x150] ;  /* 0x0000540000047ab9 */ /* 0x000fc60000000800 */
[----:B------:R-:W-:Y:S02]  /*75c0*/  IMAD R7, R7, UR5, R6 ;  /* 0x0000000507077c24 */ /* 0x000fe4000f8e0206 */
[----:B------:R-:W-:Y:S01]  /*75d0*/  FMUL R6, R9, UR4 ;  /* 0x0000000409067c20 */ /* 0x000fe20008400000 */
[----:B------:R-:W-:Y:S01]  /*75e0*/  ULDC UR4, c[0x0][0x618] ;  /* 0x0001860000047ab9 */ /* 0x000fe20000000800 */
[----:B------:R-:W-:Y:S01]  /*75f0*/  ULDC UR5, c[0x0][0x154] ;  /* 0x0000550000057ab9 */ /* 0x000fe20000000800 */
[----:B------:R-:W-:-:S03]  /*7600*/  IMAD.IADD R5, R5, 0x1, R7 ;  /* 0x0000000105057824 */ /* 0x000fc600078e0207 */
[----:B------:R-:W3:Y:S02]  /*7610*/  F2I.U32.TRUNC.NTZ R6, R6 ;  /* 0x0000000600067305 */ /* 0x000ee4000020f000 */
[----:B------:R-:W-:Y:S02]  /*7620*/  SHF.R.U64 R9, R4, UR4, R5 ;  /* 0x0000000404097c19 */ /* 0x000fe40008001205 */
[----:B-1----:R-:W-:-:S05]  /*7630*/  I2FP.F32.U32 R4, R14 ;  /* 0x0000000e00047245 */ /* 0x002fca0000201000 */
[----:B------:R-:W-:Y:S01]  /*7640*/  FMUL R22, R4, UR5 ;  /* 0x0000000504167c20 */ /* 0x000fe20008400000 */
[----:B------:R-:W-:Y:S01]  /*7650*/  SHF.R.U32.HI R4, RZ, UR4, R5 ;  /* 0x00000004ff047c19 */ /* 0x000fe20008011605 */
[----:B------:R-:W-:-:S03]  /*7660*/  ULDC UR4, c[0x0][0x658] ;  /* 0x0001960000047ab9 */ /* 0x000fc60000000800 */
[--C-:B------:R-:W-:Y:S01]  /*7670*/  SHF.R.U64 R20, R9, UR6, R4.reuse ;  /* 0x0000000609147c19 */ /* 0x100fe20008001204 */
[----:B------:R-:W1:Y:S01]  /*7680*/  F2I.U32.TRUNC.NTZ R22, R22 ;  /* 0x0000001600167305 */ /* 0x000e62000020f000 */
[----:B------:R-:W-:Y:S01]  /*7690*/  SHF.R.U32.HI R5, RZ, UR6, R4 ;  /* 0x00000006ff057c19 */ /* 0x000fe20008011604 */
[----:B---3--:R-:W-:-:S03]  /*76a0*/  IMAD.MOV R6, RZ, RZ, -R6 ;  /* 0x000000ffff067224 */ /* 0x008fc600078e0a06 */
[----:B------:R-:W-:Y:S01]  /*76b0*/  SHF.R.U64 R19, R20, UR4, R5 ;  /* 0x0000000414137c19 */ /* 0x000fe20008001205 */
[----:B--2---:R-:W-:Y:S01]  /*76c0*/  IMAD R15, R24, R6, R15 ;  /* 0x00000006180f7224 */ /* 0x004fe200078e020f */
[----:B------:R-:W-:-:S03]  /*76d0*/  SHF.R.U32.HI R23, RZ, UR4, R5 ;  /* 0x00000004ff177c19 */ /* 0x000fc60008011605 */
[----:B------:R-:W-:Y:S02]  /*76e0*/  IMAD.MOV.U32 R4, RZ, RZ, R19 ;  /* 0x000000ffff047224 */ /* 0x000fe400078e0013 */
[----:B------:R-:W-:Y:S01]  /*76f0*/  IMAD.MOV.U32 R5, RZ, RZ, R23 ;  /* 0x000000ffff057224 */ /* 0x000fe200078e0017 */
[----:B-1----:R-:W-:Y:S06]  /*7700*/  @!P1 BRA `(.L_x_173) ;  /* 0x0000000000289947 */ /* 0x002fec0003800000 */
[----:B------:R-:W-:Y:S02]  /*7710*/  ULDC UR4, c[0x0][0x64c] ;  /* 0x0001930000047ab9 */ /* 0x000fe40000000800 */
[----:B------:R-:W-:-:S05]  /*7720*/  IADD3 R5, P1, R19, UR4, RZ ;  /* 0x0000000413057c10 */ /* 0x000fca000ff3e0ff */
[----:B------:R-:W-:-:S04]  /*7730*/  IMAD.X R23, RZ, RZ, R23, P1 ;  /* 0x000000ffff177224 */ /* 0x000fc800008e0617 */
[----:B------:R-:W-:-:S04]  /*7740*/  IMAD.WIDE.U32 R6, R23, UR8, RZ ;  /* 0x0000000817067c25 */ /* 0x000fc8000f8e00ff */
[----:B------:R-:W-:-:S04]  /*7750*/  IMAD.WIDE.U32 R6, P1, R5, UR9, R6 ;  /* 0x0000000905067c25 */ /* 0x000fc8000f820006 */
[----:B------:R-:W-:-:S04]  /*7760*/  IMAD.WIDE.U32 R4, R5, UR8, RZ ;  /* 0x0000000805047c25 */ /* 0x000fc8000f8e00ff */
[----:B------:R-:W-:Y:S01]  /*7770*/  IMAD.MOV.U32 R4, RZ, RZ, R7 ;  /* 0x000000ffff047224 */ /* 0x000fe200078e0007 */
[----:B------:R-:W-:Y:S01]  /*7780*/  IADD3 RZ, P3, R5, R6, RZ ;  /* 0x0000000605ff7210 */ /* 0x000fe20007f7e0ff */
[----:B------:R-:W-:-:S04]  /*7790*/  IMAD.X R5, RZ, RZ, RZ, P1 ;  /* 0x000000ffff057224 */ /* 0x000fc800008e06ff */
[----:B------:R-:W-:-:S08]  /*77a0*/  IMAD.WIDE.U32.X R4, R23, UR9, R4, P3 ;  /* 0x0000000917047c25 */ /* 0x000fd000098e0404 */
.L_x_173:
[----:B------:R-:W-:Y:S01]  /*77b0*/  ISETP.NE.AND P1, PT, R2, 0x1, PT ;  /* 0x000000010200780c */ /* 0x000fe20003f25270 */
[----:B------:R-:W-:Y:S01]  /*77c0*/  ULDC UR4, c[0x0][0x648] ;  /* 0x0001920000047ab9 */ /* 0x000fe20000000800 */
[----:B------:R-:W-:Y:S01]  /*77d0*/  LOP3.LUT R20, R20, UR14, RZ, 0xc0, !PT ;  /* 0x0000000e14147c12 */ /* 0x000fe2000f8ec0ff */
[----:B------:R-:W-:Y:S01]  /*77e0*/  IMAD.MOV R22, RZ, RZ, -R22 ;  /* 0x000000ffff167224 */ /* 0x000fe200078e0a16 */
[----:B------:R-:W-:Y:S01]  /*77f0*/  SHF.R.U64 R5, R4, UR4, R5 ;  /* 0x0000000404057c19 */ /* 0x000fe20008001205 */
[----:B------:R-:W-:Y:S01]  /*7800*/  ULDC UR4, c[0x0][0x638] ;  /* 0x00018e0000047ab9 */ /* 0x000fe20000000800 */
[----:B------:R-:W-:Y:S01]  /*7810*/  LOP3.LUT R6, R9, UR13, RZ, 0xc0, !PT ;  /* 0x0000000d09067c12 */ /* 0x000fe2000f8ec0ff */
[----:B------:R-:W-:Y:S02]  /*7820*/  ULDC UR5, c[0x0][0x610] ;  /* 0x0001840000057ab9 */ /* 0x000fe40000000800 */
[----:B------:R-:W-:Y:S02]  /*7830*/  IMAD.MOV R4, RZ, RZ, -R5 ;  /* 0x000000ffff047224 */ /* 0x000fe400078e0a05 */
[----:B------:R-:W-:-:S02]  /*7840*/  IMAD R20, R5, UR15, R20 ;  /* 0x0000000f05147c24 */ /* 0x000fc4000f8e0214 */
[----:B0-----:R-:W-:Y:S02]  /*7850*/  @P1 IMAD R15, R21, R22, R14 ;  /* 0x00000016150f1224 */ /* 0x001fe400078e020e */
[----:B------:R-:W-:Y:S01]  /*7860*/  IMAD R19, R4, UR4, R19 ;  /* 0x0000000404137c24 */ /* 0x000fe2000f8e0213 */
[----:B------:R-:W-:Y:S01]  /*7870*/  ULDC UR4, c[0x0][0x600] ;  /* 0x0001800000047ab9 */ /* 0x000fe20000000800 */
[----:B------:R-:W-:Y:S02]  /*7880*/  IMAD R15, R20, UR5, R15 ;  /* 0x00000005140f7c24 */ /* 0x000fe4000f8e020f */
[----:B------:R-:W-:Y:S02]  /*7890*/  IMAD R6, R19, UR4, R6 ;  /* 0x0000000413067c24 */ /* 0x000fe4000f8e0206 */
[----:B------:R-:W-:-:S03]  /*78a0*/  IMAD.MOV.U32 R4, RZ, RZ, 0x1 ;  /* 0x00000001ff047424 */ /* 0x000fc600078e00ff */
[----:B------:R-:W-:Y:S02]  /*78b0*/  SEL R20, R6, R15, !P1 ;  /* 0x0000000f06147207 */ /* 0x000fe40004800000 */
[----:B------:R-:W-:-:S07]  /*78c0*/  SEL R19, R15, R6, !P1 ;  /* 0x000000060f137207 */ /* 0x000fce0004800000 */
.L_x_171:
[----:B------:R-:W-:Y:S05]  /*78d0*/  BSYNC B1 ;  /* 0x0000000000017941 */ /* 0x000fea0003800000 */
.L_x_170:
[----:B------:R-:W-:-:S13]  /*78e0*/  LOP3.LUT P1, RZ, R4, 0xff, RZ, 0xc0, !PT ;  /* 0x000000ff04ff7812 */ /* 0x000fda000782c0ff */
[----:B------:R-:W-:Y:S05]  /*78f0*/  @P1 BRA `(.L_x_174) ;  /* 0xfffffff4002c1947 */ /* 0x000fea000383ffff */
[----:B------:R-:W-:Y:S05]  /*7900*/  BSYNC B0 ;  /* 0x0000000000007941 */ /* 0x000fea0003800000 */
.L_x_162:
[----:B------:R-:W-:-:S03]  /*7910*/  UMOV UR4, 0xffffffff ;  /* 0xffffffff00047882 */ /* 0x000fc60000000000 */
[----:B------:R-:W-:Y:S05]  /*7920*/  BRA.DIV UR4, `(.L_x_175) ;  /* 0x0000000604847947 */ /* 0x000fea000b800000 */
[----:B------:R-:W-:-:S13]  /*7930*/  ELECT P6, URZ, PT ;  /* 0x00000000003f782f */ /* 0x000fda00038c0000 */
.L_x_192:
[----:B------:R-:W-:Y:S04]  /*7940*/  BSSY B0, `(.L_x_176) ;  /* 0x0000046000007945 */ /* 0x000fe80003800000 */
[----:B------:R-:W-:Y:S05]  /*7950*/  @!P6 BRA `(.L_x_177) ;  /* 0x000000040010e947 */ /* 0x000fea0003800000 */
[----:B------:R-:W-:-:S04]  /*7960*/  LOP3.LUT R18, R18, 0x2, RZ, 0xfc, !PT ;  /* 0x0000000212127812 */ /* 0x000fc800078efcff */
[----:B------:R-:W-:-:S13]  /*7970*/  ISETP.NE.AND P0, PT, R18, 0x3, PT ;  /* 0x000000031200780c */ /* 0x000fda0003f05270 */
[----:B------:R-:W-:Y:S05]  /*7980*/  @!P0 BRA `(.L_x_178) ;  /* 0x0000000000048947 */ /* 0x000fea0003800000 */
[----:B------:R-:W-:Y:S01]  /*7990*/  BPT.TRAP 0x1 ;  /* 0x000000040000795c */ /* 0x000fe20000300000 */
.L_x_178:
[----:B------:R-:W0:Y:S01]  /*79a0*/  S2R R3, SR_CgaCtaId ;  /* 0x0000000000037919 */ /* 0x000e220000008800 */
[----:B------:R-:W-:-:S04]  /*79b0*/  MOV R2, 0x400 ;  /* 0x0000040000027802 */ /* 0x000fc80000000f00 */
[----:B0-----:R-:W-:Y:S02]  /*79c0*/  LEA R3, R3, R2, 0x18 ;  /* 0x0000000203037211 */ /* 0x001fe400078ec0ff */
[----:B------:R-:W-:-:S03]  /*79d0*/  SHF.L.U32 R2, R0, 0x1f, RZ ;  /* 0x0000001f00027819 */ /* 0x000fc600000006ff */
[----:B------:R-:W-:-:S04]  /*79e0*/  VIADD R3, R3, 0x38 ;  /* 0x0000003803037836 */ /* 0x000fc80000000000 */
[C---:B------:R-:W-:Y:S02]  /*79f0*/  IMAD R7, R12.reuse, 0x8, R3 ;  /* 0x000000080c077824 */ /* 0x040fe400078e0203 */
[----:B------:R-:W-:Y:S02]  /*7a00*/  VIADD R12, R12, 0x1 ;  /* 0x000000010c0c7836 */ /* 0x000fe40000000000 */
[----:B------:R-:W0:Y:S03]  /*7a10*/  SYNCS.PHASECHK.TRANS64.TRYWAIT P0, [R7+URZ], R2 ;  /* 0x00000002070075a7 */ /* 0x000e26000800017f */
[----:B------:R-:W-:-:S04]  /*7a20*/  ISETP.NE.AND P1, PT, R12, 0x7, PT ;  /* 0x000000070c00780c */ /* 0x000fc80003f25270 */
[----:B------:R-:W-:Y:S02]  /*7a30*/  SEL R5, RZ, 0x1, P1 ;  /* 0x00000001ff057807 */ /* 0x000fe40000800000 */
[----:B------:R-:W-:Y:S02]  /*7a40*/  SEL R12, R12, RZ, P1 ;  /* 0x000000ff0c0c7207 */ /* 0x000fe40000800000 */
[----:B------:R-:W-:-:S03]  /*7a50*/  LOP3.LUT R5, R0, R5, RZ, 0x3c, !PT ;  /* 0x0000000500057212 */ /* 0x000fc600078e3cff */
[----:B------:R-:W-:Y:S01]  /*7a60*/  IMAD R9, R12, 0x8, R3 ;  /* 0x000000080c097824 */ /* 0x000fe200078e0203 */
[----:B------:R-:W-:Y:S01]  /*7a70*/  SHF.L.U32 R4, R5, 0x1f, RZ ;  /* 0x0000001f05047819 */ /* 0x000fe200000006ff */
[----:B0-----:R-:W-:Y:S06]  /*7a80*/  @!P0 BRA `(.L_x_179) ;  /* 0x00000004004c8947 */ /* 0x001fec0003800000 */
.L_x_193:
[----:B------:R-:W1:Y:S01]  /*7a90*/  SYNCS.PHASECHK.TRANS64.TRYWAIT P0, [R9+URZ], R4 ;  /* 0x00000004090075a7 */ /* 0x000e62000800017f */
[----:B------:R-:W-:-:S05]  /*7aa0*/  VIADD R0, R12, 0x1 ;  /* 0x000000010c007836 */ /* 0x000fca0000000000 */
[----:B------:R-:W-:-:S04]  /*7ab0*/  ISETP.NE.AND P1, PT, R0, 0x7, PT ;  /* 0x000000070000780c */ /* 0x000fc80003f25270 */
[----:B0-----:R-:W-:Y:S02]  /*7ac0*/  SEL R2, RZ, 0x1, P1 ;  /* 0x00000001ff027807 */ /* 0x001fe40000800000 */
[----:B------:R-:W-:Y:S02]  /*7ad0*/  SEL R0, R0, RZ, P1 ;  /* 0x000000ff00007207 */ /* 0x000fe40000800000 */
[----:B------:R-:W-:-:S03]  /*7ae0*/  LOP3.LUT R7, R5, R2, RZ, 0x3c, !PT ;  /* 0x0000000205077212 */ /* 0x000fc600078e3cff */
[----:B------:R-:W-:Y:S01]  /*7af0*/  IMAD R6, R0, 0x8, R3 ;  /* 0x0000000800067824 */ /* 0x000fe200078e0203 */
[----:B------:R-:W-:Y:S01]  /*7b00*/  SHF.L.U32 R5, R7, 0x1f, RZ ;  /* 0x0000001f07057819 */ /* 0x000fe200000006ff */
[----:B-1----:R-:W-:Y:S06]  /*7b10*/  @!P0 BRA `(.L_x_180) ;  /* 0x00000004003c8947 */ /* 0x002fec0003800000 */
.L_x_194:
[----:B------:R-:W1:Y:S01]  /*7b20*/  SYNCS.PHASECHK.TRANS64.TRYWAIT P0, [R6+URZ], R5 ;  /* 0x00000005060075a7 */ /* 0x000e62000800017f */
[----:B------:R-:W-:-:S05]  /*7b30*/  VIADD R0, R0, 0x1 ;  /* 0x0000000100007836 */ /* 0x000fca0000000000 */
[----:B------:R-:W-:-:S04]  /*7b40*/  ISETP.NE.AND P1, PT, R0, 0x7, PT ;  /* 0x000000070000780c */ /* 0x000fc80003f25270 */
[----:B------:R-:W-:Y:S02]  /*7b50*/  SEL R2, RZ, 0x1, P1 ;  /* 0x00000001ff027807 */ /* 0x000fe40000800000 */
[----:B------:R-:W-:Y:S02]  /*7b60*/  SEL R0, R0, RZ, P1 ;  /* 0x000000ff00007207 */ /* 0x000fe40000800000 */
[----:B------:R-:W-:-:S03]  /*7b70*/  LOP3.LUT R7, R7, R2, RZ, 0x3c, !PT ;  /* 0x0000000207077212 */ /* 0x000fc600078e3cff */
[----:B0-----:R-:W-:Y:S01]  /*7b80*/  IMAD R9, R0, 0x8, R3 ;  /* 0x0000000800097824 */ /* 0x001fe200078e0203 */
[----:B------:R-:W-:Y:S01]  /*7b90*/  SHF.L.U32 R4, R7, 0x1f, RZ ;  /* 0x0000001f07047819 */ /* 0x000fe200000006ff */
[----:B-1----:R-:W-:Y:S06]  /*7ba0*/  @!P0 BRA `(.L_x_181) ;  /* 0x00000004002c8947 */ /* 0x002fec0003800000 */
.L_x_195:
        /* <DEDUP_REMOVED lines=9> */
.L_x_196:
        /* <DEDUP_REMOVED lines=9> */
.L_x_197:
[----:B------:R-:W1:Y:S01]  /*7cd0*/  SYNCS.PHASECHK.TRANS64.TRYWAIT P0, [R9+URZ], R4 ;  /* 0x00000004090075a7 */ /* 0x000e62000800017f */
[----:B------:R-:W-:-:S05]  /*7ce0*/  VIADD R0, R0, 0x1 ;  /* 0x0000000100007836 */ /* 0x000fca0000000000 */
[----:B------:R-:W-:-:S04]  /*7cf0*/  ISETP.NE.AND P1, PT, R0, 0x7, PT ;  /* 0x000000070000780c */ /* 0x000fc80003f25270 */
[----:B------:R-:W-:Y:S02]  /*7d00*/  SEL R2, RZ, 0x1, P1 ;  /* 0x00000001ff027807 */ /* 0x000fe40000800000 */
[----:B------:R-:W-:Y:S02]  /*7d10*/  SEL R0, R0, RZ, P1 ;  /* 0x000000ff00007207 */ /* 0x000fe40000800000 */
[----:B------:R-:W-:Y:S01]  /*7d20*/  LOP3.LUT R2, R7, R2, RZ, 0x3c, !PT ;  /* 0x0000000207027212 */ /* 0x000fe200078e3cff */
[----:B-1----:R-:W-:Y:S06]  /*7d30*/  @!P0 BRA `(.L_x_184) ;  /* 0x0000000400048947 */ /* 0x002fec0003800000 */
.L_x_198:
[----:B------:R-:W-:Y:S01]  /*7d40*/  IMAD R3, R0, 0x8, R3 ;  /* 0x0000000800037824 */ /* 0x000fe200078e0203 */
[----:B------:R-:W-:-:S07]  /*7d50*/  SHF.L.U32 R0, R2, 0x1f, RZ ;  /* 0x0000001f02007819 */ /* 0x000fce00000006ff */
.L_x_185:
[----:B--2---:R2:W3:Y:S02]  /*7d60*/  SYNCS.PHASECHK.TRANS64.TRYWAIT P0, [R3+URZ], R0 ;  /* 0x00000000030075a7 */ /* 0x0044e4000800017f */
[----:B---3--:R-:W-:Y:S05]  /*7d70*/  @!P0 NANOSLEEP.SYNCS 0x989680 ;  /* 0x009896800000895d */ /* 0x008fea0003900000 */
[----:B------:R-:W3:Y:S02]  /*7d80*/  @!P0 SYNCS.PHASECHK.TRANS64 P0, [R3+URZ], R0 ;  /* 0x00000000030085a7 */ /* 0x000ee4000800007f */
[----:B---3--:R-:W-:Y:S05]  /*7d90*/  @!P0 BRA `(.L_x_185) ;  /* 0xfffffffc00f08947 */ /* 0x008fea000383ffff */
.L_x_177:
[----:B------:R-:W-:Y:S05]  /*7da0*/  BSYNC B0 ;  /* 0x0000000000007941 */ /* 0x000fea0003800000 */
.L_x_176:
[----:B------:R-:W-:Y:S05]  /*7db0*/  EXIT ;  /* 0x000000000000794d */ /* 0x000fea0003800000 */
.L_x_17:
[----:B-1----:R1:W2:Y:S02]  /*7dc0*/  SYNCS.PHASECHK.TRANS64.TRYWAIT P1, [R3+URZ], R0 ;  /* 0x00000000030075a7 */ /* 0x0022a4000802017f */
[----:B--2---:R-:W-:Y:S05]  /*7dd0*/  @!P1 NANOSLEEP.SYNCS 0x989680 ;  /* 0x009896800000995d */ /* 0x004fea0003900000 */
[----:B------:R-:W2:Y:S02]  /*7de0*/  @!P1 SYNCS.PHASECHK.TRANS64 P1, [R3+URZ], R0 ;  /* 0x00000000030095a7 */ /* 0x000ea4000802007f */
[----:B--2---:R-:W-:Y:S05]  /*7df0*/  @!P1 BRA `(.L_x_17) ;  /* 0xfffffffc00f09947 */ /* 0x004fea000383ffff */
[----:B------:R-:W-:Y:S05]  /*7e00*/  BRA `(.L_x_16) ;  /* 0xffffff9400c07947 */ /* 0x000fea000383ffff */
.L_x_22:
[----:B-1----:R-:W-:-:S04]  /*7e10*/  IMAD.U32 R4, RZ, RZ, UR7 ;  /* 0x00000007ff047e24 */ /* 0x002fc8000f8e00ff */
[----:B------:R1:W2:Y:S03]  /*7e20*/  SYNCS.PHASECHK.TRANS64.TRYWAIT P1, [R4+URZ], R3 ;  /* 0x00000003040075a7 */ /* 0x0002a6000802017f */
[----:B--2---:R-:W-:Y:S05]  /*7e30*/  @!P1 NANOSLEEP.SYNCS 0x989680 ;  /* 0x009896800000995d */ /* 0x004fea0003900000 */
[----:B------:R-:W2:Y:S02]  /*7e40*/  @!P1 SYNCS.PHASECHK.TRANS64 P1, [R4+URZ], R3 ;  /* 0x00000003040095a7 */ /* 0x000ea4000802007f */
[----:B--2---:R-:W-:Y:S05]  /*7e50*/  @!P1 BRA `(.L_x_22) ;  /* 0xfffffffc00ec9947 */ /* 0x004fea000383ffff */
[----:B------:R-:W-:Y:S05]  /*7e60*/  BRA `(.L_x_21) ;  /* 0xffffff98008c7947 */ /* 0x000fea000383ffff */
.L_x_163:
[----:B------:R-:W-:Y:S01]  /*7e70*/  BSSY B1, `(.L_x_186) ;  /* 0x0000006000017945 */ /* 0x000fe20003800000 */
[----:B------:R-:W-:-:S07]  /*7e80*/  IMAD.MOV.U32 R15, RZ, RZ, -0x1 ;  /* 0xffffffffff0f7424 */ /* 0x000fce00078e00ff */
[----:B------:R-:W-:Y:S05]  /*7e90*/  WARPSYNC.COLLECTIVE R15, `(.L_x_187) ;  /* 0x000000000f0c7348 */ /* 0x000fea0003c00000 */
[----:B------:R-:W-:Y:S02]  /*7ea0*/  ELECT P6, UR62, PT ;  /* 0x00000000003e782f */ /* 0x000fe400038c0000 */
[----:B------:R-:W-:Y:S01]  /*7eb0*/  MOV R14, UR62 ;  /* 0x0000003e000e7c02 */ /* 0x000fe20008000f00 */
[----:B------:R-:W-:Y:S10]  /*7ec0*/  ENDCOLLECTIVE ;  /* 0x000000000000791b */ /* 0x000ff40003800000 */
.L_x_187:
[----:B------:R-:W-:Y:S05]  /*7ed0*/  BSYNC B1 ;  /* 0x0000000000017941 */ /* 0x000fea0003800000 */
.L_x_186:
[----:B------:R-:W-:Y:S05]  /*7ee0*/  BRA `(.L_x_188) ;  /* 0xffffffec00bc7947 */ /* 0x000fea000383ffff */
.L_x_166:
[----:B0-----:R0:W1:Y:S02]  /*7ef0*/  SYNCS.PHASECHK.TRANS64.TRYWAIT P1, [R14+URZ+0x38], R7 ;  /* 0x000038070e0075a7 */ /* 0x001064000802017f */
[----:B-1----:R-:W-:Y:S05]  /*7f00*/  @!P1 NANOSLEEP.SYNCS 0x989680 ;  /* 0x009896800000995d */ /* 0x002fea0003900000 */
[----:B------:R-:W1:Y:S02]  /*7f10*/  @!P1 SYNCS.PHASECHK.TRANS64 P1, [R14+URZ+0x38], R7 ;  /* 0x000038070e0095a7 */ /* 0x000e64000802007f */
[----:B-1----:R-:W-:Y:S05]  /*7f20*/  @!P1 BRA `(.L_x_166) ;  /* 0xfffffffc00f09947 */ /* 0x002fea000383ffff */
[----:B------:R-:W-:Y:S05]  /*7f30*/  BRA `(.L_x_189) ;  /* 0xffffffec00f87947 */ /* 0x000fea000383ffff */
.L_x_175:
[----:B------:R-:W-:Y:S01]  /*7f40*/  BSSY B0, `(.L_x_190) ;  /* 0x0000006000007945 */ /* 0x000fe20003800000 */
[----:B------:R-:W-:-:S07]  /*7f50*/  IMAD.MOV.U32 R15, RZ, RZ, -0x1 ;  /* 0xffffffffff0f7424 */ /* 0x000fce00078e00ff */
[----:B------:R-:W-:Y:S05]  /*7f60*/  WARPSYNC.COLLECTIVE R15, `(.L_x_191) ;  /* 0x000000000f0c7348 */ /* 0x000fea0003c00000 */
[----:B------:R-:W-:Y:S02]  /*7f70*/  ELECT P6, UR62, PT ;  /* 0x00000000003e782f */ /* 0x000fe400038c0000 */
[----:B------:R-:W-:Y:S01]  /*7f80*/  MOV R14, UR62 ;  /* 0x0000003e000e7c02 */ /* 0x000fe20008000f00 */
[----:B------:R-:W-:Y:S10]  /*7f90*/  ENDCOLLECTIVE ;  /* 0x000000000000791b */ /* 0x000ff40003800000 */
.L_x_191:
[----:B------:R-:W-:Y:S05]  /*7fa0*/  BSYNC B0 ;  /* 0x0000000000007941 */ /* 0x000fea0003800000 */
.L_x_190:
[----:B------:R-:W-:Y:S05]  /*7fb0*/  BRA `(.L_x_192) ;  /* 0xfffffff800607947 */ /* 0x000fea000383ffff */
.L_x_179:
[----:B0-----:R0:W1:Y:S02]  /*7fc0*/  SYNCS.PHASECHK.TRANS64.TRYWAIT P0, [R7+URZ], R2 ;  /* 0x00000002070075a7 */ /* 0x001064000800017f */
[----:B-1----:R-:W-:Y:S05]  /*7fd0*/  @!P0 NANOSLEEP.SYNCS 0x989680 ;  /* 0x009896800000895d */ /* 0x002fea0003900000 */
[----:B------:R-:W1:Y:S02]  /*7fe0*/  @!P0 SYNCS.PHASECHK.TRANS64 P0, [R7+URZ], R2 ;  /* 0x00000002070085a7 */ /* 0x000e64000800007f */
[----:B-1----:R-:W-:Y:S05]  /*7ff0*/  @!P0 BRA `(.L_x_179) ;  /* 0xfffffffc00f08947 */ /* 0x002fea000383ffff */
[----:B------:R-:W-:Y:S05]  /*8000*/  BRA `(.L_x_193) ;  /* 0xfffffff800a07947 */ /* 0x000fea000383ffff */
.L_x_180:
[----:B0-----:R0:W1:Y:S02]  /*8010*/  SYNCS.PHASECHK.TRANS64.TRYWAIT P0, [R9+URZ], R4 ;  /* 0x00000004090075a7 */ /* 0x001064000800017f */
[----:B-1----:R-:W-:Y:S05]  /*8020*/  @!P0 NANOSLEEP.SYNCS 0x989680 ;  /* 0x009896800000895d */ /* 0x002fea0003900000 */
[----:B------:R-:W1:Y:S02]  /*8030*/  @!P0 SYNCS.PHASECHK.TRANS64 P0, [R9+URZ], R4 ;  /* 0x00000004090085a7 */ /* 0x000e64000800007f */
[----:B-1----:R-:W-:Y:S05]  /*8040*/  @!P0 BRA `(.L_x_180) ;  /* 0xfffffffc00f08947 */ /* 0x002fea000383ffff */
[----:B------:R-:W-:Y:S05]  /*8050*/  BRA `(.L_x_194) ;  /* 0xfffffff800b07947 */ /* 0x000fea000383ffff */
.L_x_181:
[----:B0-----:R0:W1:Y:S02]  /*8060*/  SYNCS.PHASECHK.TRANS64.TRYWAIT P0, [R6+URZ], R5 ;  /* 0x00000005060075a7 */ /* 0x001064000800017f */
[----:B-1----:R-:W-:Y:S05]  /*8070*/  @!P0 NANOSLEEP.SYNCS 0x989680 ;  /* 0x009896800000895d */ /* 0x002fea0003900000 */
[----:B------:R-:W1:Y:S02]  /*8080*/  @!P0 SYNCS.PHASECHK.TRANS64 P0, [R6+URZ], R5 ;  /* 0x00000005060085a7 */ /* 0x000e64000800007f */
[----:B-1----:R-:W-:Y:S05]  /*8090*/  @!P0 BRA `(.L_x_181) ;  /* 0xfffffffc00f08947 */ /* 0x002fea000383ffff */
[----:B------:R-:W-:Y:S05]  /*80a0*/  BRA `(.L_x_195) ;  /* 0xfffffff800c07947 */ /* 0x000fea000383ffff */
.L_x_182:
[----:B0-----:R0:W1:Y:S02]  /*80b0*/  SYNCS.PHASECHK.TRANS64.TRYWAIT P0, [R9+URZ], R4 ;  /* 0x00000004090075a7 */ /* 0x001064000800017f */
[----:B-1----:R-:W-:Y:S05]  /*80c0*/  @!P0 NANOSLEEP.SYNCS 0x989680 ;  /* 0x009896800000895d */ /* 0x002fea0003900000 */
[----:B------:R-:W1:Y:S02]  /*80d0*/  @!P0 SYNCS.PHASECHK.TRANS64 P0, [R9+URZ], R4 ;  /* 0x00000004090085a7 */ /* 0x000e64000800007f */
[----:B-1----:R-:W-:Y:S05]  /*80e0*/  @!P0 BRA `(.L_x_182) ;  /* 0xfffffffc00f08947 */ /* 0x002fea000383ffff */
[----:B------:R-:W-:Y:S05]  /*80f0*/  BRA `(.L_x_196) ;  /* 0xfffffff800d07947 */ /* 0x000fea000383ffff */
.L_x_183:
[----:B0-----:R0:W1:Y:S02]  /*8100*/  SYNCS.PHASECHK.TRANS64.TRYWAIT P0, [R6+URZ], R5 ;  /* 0x00000005060075a7 */ /* 0x001064000800017f */
[----:B-1----:R-:W-:Y:S05]  /*8110*/  @!P0 NANOSLEEP.SYNCS 0x989680 ;  /* 0x009896800000895d */ /* 0x002fea0003900000 */
[----:B------:R-:W1:Y:S02]  /*8120*/  @!P0 SYNCS.PHASECHK.TRANS64 P0, [R6+URZ], R5 ;  /* 0x00000005060085a7 */ /* 0x000e64000800007f */
[----:B-1----:R-:W-:Y:S05]  /*8130*/  @!P0 BRA `(.L_x_183) ;  /* 0xfffffffc00f08947 */ /* 0x002fea000383ffff */
[----:B------:R-:W-:Y:S05]  /*8140*/  BRA `(.L_x_197) ;  /* 0xfffffff800e07947 */ /* 0x000fea000383ffff */
.L_x_184:
[----:B-1----:R1:W2:Y:S02]  /*8150*/  SYNCS.PHASECHK.TRANS64.TRYWAIT P0, [R9+URZ], R4 ;  /* 0x00000004090075a7 */ /* 0x0022a4000800017f */
[----:B--2---:R-:W-:Y:S05]  /*8160*/  @!P0 NANOSLEEP.SYNCS 0x989680 ;  /* 0x009896800000895d */ /* 0x004fea0003900000 */
[----:B------:R-:W2:Y:S02]  /*8170*/  @!P0 SYNCS.PHASECHK.TRANS64 P0, [R9+URZ], R4 ;  /* 0x00000004090085a7 */ /* 0x000ea4000800007f */
[----:B--2---:R-:W-:Y:S05]  /*8180*/  @!P0 BRA `(.L_x_184) ;  /* 0xfffffffc00f08947 */ /* 0x004fea000383ffff */
[----:B------:R-:W-:Y:S05]  /*8190*/  BRA `(.L_x_198) ;  /* 0xfffffff800e87947 */ /* 0x000fea000383ffff */
.L_x_199:
[----:B------:R-:W-:-:S00]  /*81a0*/  BRA `(.L_x_199) ;  /* 0xfffffffc00fc7947 */ /* 0x000fc0000383ffff */
[----:B------:R-:W-:-:S00]  /*81b0*/  NOP ;  /* 0x0000000000007918 */ /* 0x000fc00000000000 */
        /* <DEDUP_REMOVED lines=12> */
.L_x_200:


//--------------------- .nv.global.init           --------------------------
	.section	.nv.global.init,"aw",@progbits
.nv.global.init:
	.type		$str$22,@object
	.size		$str$22,($str$23 - $str$22)
$str$22:
        /*0000*/ 	.byte	0x6b, 0x5f, 0x74, 0x69, 0x6c, 0x65, 0x5f, 0x63, 0x6f, 0x75, 0x6e, 0x74, 0x20, 0x3e, 0x3d, 0x20
        /*0010*/ 	.byte	0x31, 0x00
	.type		$str$23,@object
	.size		$str$23,(__unnamed_1 - $str$23)
$str$23:
        /*0012*/ 	.byte	0x2f, 0x74, 0x6d, 0x70, 0x2f, 0x63, 0x75, 0x74, 0x6c, 0x61, 0x73, 0x73, 0x5f, 0x73, 0x77, 0x65
        /*0022*/ 	.byte	0x65, 0x70, 0x5f, 0x73, 0x72, 0x63, 0x2f, 0x69, 0x6e, 0x63, 0x6c, 0x75, 0x64, 0x65, 0x2f, 0x63
        /*0032*/ 	.byte	0x75, 0x74, 0x6c, 0x61, 0x73, 0x73, 0x2f, 0x67, 0x65, 0x6d, 0x6d, 0x2f, 0x63, 0x6f, 0x6c, 0x6c
        /*0042*/ 	.byte	0x65, 0x63, 0x74, 0x69, 0x76, 0x65, 0x2f, 0x73, 0x6d, 0x39, 0x30, 0x5f, 0x6d, 0x6d, 0x61, 0x5f
        /*0052*/ 	.byte	0x74, 0x6d, 0x61, 0x5f, 0x67, 0x6d, 0x6d, 0x61, 0x5f, 0x73, 0x73, 0x5f, 0x77, 0x61, 0x72, 0x70
        /*0062*/ 	.byte	0x73, 0x70, 0x65, 0x63, 0x69, 0x61, 0x6c, 0x69, 0x7a, 0x65, 0x64, 0x2e, 0x68, 0x70, 0x70, 0x00
	.type		__unnamed_1,@object
	.size		__unnamed_1,(.L_0 - __unnamed_1)
__unnamed_1:
        /*0072*/ 	.byte	0x76, 0x6f, 0x69, 0x64, 0x20, 0x63, 0x75, 0x74, 0x6c, 0x61, 0x73, 0x73, 0x3a, 0x3a, 0x67, 0x65
        /* <DEDUP_REMOVED lines=180> */
        /*0bc2*/ 	.byte	0x74, 0x69, 0x74, 0x79, 0x5d, 0x00
.L_0:


//--------------------- .nv.shared._ZN7cutlass13device_kernelINS_4gemm6kernel13GemmUniversalIN4cute5tupleIJiiiiEEENS1_10collective13CollectiveMmaINS1_34MainloopSm90TmaGmmaWarpSpecializedILi7ENS5_IJNS4_1CILi1EEESB_SB_EEENS1_35KernelTmaWarpSpecializedCooperativeEEENS5_IJNSA_ILi128EEESF_NSA_ILi64EEEEEENS_10bfloat16_tENS5_IJlSB_lEEESI_NS5_IJSB_llEEENS4_8TiledMMAINS4_8MMA_AtomIJNS4_4SM904GMMA28MMA_64x128x16_F32BF16BF16_SSILNSO_5MajorE0ELSQ_1ELNSO_7ScaleInE1ELSR_1EEEEEENS4_6LayoutINS5_IJNSA_ILi2EEESB_SB_EEENS5_IJSB_NSA_ILi0EEESX_EEEEENS5_IJNS4_10UnderscoreES10_S10_EEEEENS4_13SM90_TMA_LOADENS4_14ComposedLayoutINS4_7SwizzleILi3ELi4ELi3EEENS4_18smem_ptr_flag_bitsILi16EEENSU_INS5_IJNSA_ILi8EEESG_EEENS5_IJSG_SB_EEEEEEEvNS4_8identityES13_NS14_IS16_S18_NSU_INS5_IJSG_S19_EEENS5_IJSB_SG_EEEEEEEvS1E_EENS_8epilogue10collective6detail29Sm90TmaWarpSpecializedAdapterINS1L_15DefaultEpilogueISI_SJ_SJ_NS1K_6thread17LinearCombinationISI_Li1EffLNS1P_9ScaleType4KindE0ELNS_15FloatRoundStyleE2ESI_EENS1_15EpilogueDefaultEEEEEvvEEEEvNT_6ParamsE --------------------------
	.section	.nv.shared._ZN7cutlass13device_kernelINS_4gemm6kernel13GemmUniversalIN4cute5tupleIJiiiiEEENS1_10collective13CollectiveMmaINS1_34MainloopSm90TmaGmmaWarpSpecializedILi7ENS5_IJNS4_1CILi1EEESB_SB_EEENS1_35KernelTmaWarpSpecializedCooperativeEEENS5_IJNSA_ILi128EEESF_NSA_ILi64EEEEEENS_10bfloat16_tENS5_IJlSB_lEEESI_NS5_IJSB_llEEENS4_8TiledMMAINS4_8MMA_AtomIJNS4_4SM904GMMA28MMA_64x128x16_F32BF16BF16_SSILNSO_5MajorE0ELSQ_1ELNSO_7ScaleInE1ELSR_1EEEEEENS4_6LayoutINS5_IJNSA_ILi2EEESB_SB_EEENS5_IJSB_NSA_ILi0EEESX_EEEEENS5_IJNS4_10UnderscoreES10_S10_EEEEENS4_13SM90_TMA_LOADENS4_14ComposedLayoutINS4_7SwizzleILi3ELi4ELi3EEENS4_18smem_ptr_flag_bitsILi16EEENSU_INS5_IJNSA_ILi8EEESG_EEENS5_IJSG_SB_EEEEEEEvNS4_8identityES13_NS14_IS16_S18_NSU_INS5_IJSG_S19_EEENS5_IJSB_SG_EEEEEEEvS1E_EENS_8epilogue10collective6detail29Sm90TmaWarpSpecializedAdapterINS1L_15DefaultEpilogueISI_SJ_SJ_NS1K_6thread17LinearCombinationISI_Li1EffLNS1P_9ScaleType4KindE0ELNS_15FloatRoundStyleE2ESI_EENS1_15EpilogueDefaultEEEEEvvEEEEvNT_6ParamsE,"aw",@nobits
	.sectionflags	@""
	.align	16
	.zero		1024


//--------------------- .nv.shared.reserved.0     --------------------------
	.section	.nv.shared.reserved.0,"aw",@nobits
	.weak		__nv_reservedSMEM_offset_0_alias
	.size		__nv_reservedSMEM_offset_0_alias, 0, 0
	.other		__nv_reservedSMEM_offset_0_alias,@"STO_CUDA_RESERVED_SHARED STV_DEFAULT"
__nv_reservedSMEM_offset_0_alias:
	.zero		0


//--------------------- .nv.global                --------------------------
	.section	.nv.global,"aw",@nobits
.nv.global:
	.type		_ZN40_INTERNAL_ea90ad99_4_k_cu_4ed87747_236604cute1_E,@object
	.size		_ZN40_INTERNAL_ea90ad99_4_k_cu_4ed87747_236604cute1_E,(_ZN40_INTERNAL_ea90ad99_4_k_cu_4ed87747_236604cuda3std3__45__cpo6cbeginE - _ZN40_INTERNAL_ea90ad99_4_k_cu_4ed87747_236604cute1_E)
_ZN40_INTERNAL_ea90ad99_4_k_cu_4ed87747_236604cute1_E:
	.zero		1
	.type		_ZN40_INTERNAL_ea90ad99_4_k_cu_4ed87747_236604cuda3std3__45__cpo6cbeginE,@object
	.size		_ZN40_INTERNAL_ea90ad99_4_k_cu_4ed87747_236604cuda3std3__45__cpo6cbeginE,(_ZN40_INTERNAL_ea90ad99_4_k_cu_4ed87747_236604cuda3std3__48in_placeE - _ZN40_INTERNAL_ea90ad99_4_k_cu_4ed87747_236604cuda3std3__45__cpo6cbeginE)
_ZN40_INTERNAL_ea90ad99_4_k_cu_4ed87747_236604cuda3std3__45__cpo6cbeginE:
	.zero		1
	.type		_ZN40_INTERNAL_ea90ad99_4_k_cu_4ed87747_236604cuda3std3__48in_placeE,@object
	.size		_ZN40_INTERNAL_ea90ad99_4_k_cu_4ed87747_236604cuda3std3__48in_placeE,(_ZN40_INTERNAL_ea90ad99_4_k_cu_4ed87747_236604cuda3std6ranges3__45__cpo9iter_moveE - _ZN40_INTERNAL_ea90ad99_4_k_cu_4ed87747_236604cuda3std3__48in_placeE)
_ZN40_INTERNAL_ea90ad99_4_k_cu_4ed87747_236604cuda3std3__48in_placeE:
	.zero		1
	.type		_ZN40_INTERNAL_ea90ad99_4_k_cu_4ed87747_236604cuda3std6ranges3__45__cpo9iter_moveE,@object
	.size		_ZN40_INTERNAL_ea90ad99_4_k_cu_4ed87747_236604cuda3std6ranges3__45__cpo9iter_moveE,(_ZN40_INTERNAL_ea90ad99_4_k_cu_4ed87747_236604cuda3std3__45__cpo5beginE - _ZN40_INTERNAL_ea90ad99_4_k_cu_4ed87747_236604cuda3std6ranges3__45__cpo9iter_moveE)
_ZN40_INTERNAL_ea90ad99_4_k_cu_4ed87747_236604cuda3std6ranges3__45__cpo9iter_moveE:
	.zero		1
	.type		_ZN40_INTERNAL_ea90ad99_4_k_cu_4ed87747_236604cuda3std3__45__cpo5beginE,@object
	.size		_ZN40_INTERNAL_ea90ad99_4_k_cu_4ed87747_236604cuda3std3__45__cpo5beginE,(_ZN40_INTERNAL_ea90ad99_4_k_cu_4ed87747_236604cuda3std3__442_GLOBAL__N__ea90ad99_4_k_cu_4ed87747_236606ignoreE - _ZN40_INTERNAL_ea90ad99_4_k_cu_4ed87747_236604cuda3std3__45__cpo5beginE)
_ZN40_INTERNAL_ea90ad99_4_k_cu_4ed87747_236604cuda3std3__45__cpo5beginE:
	.zero		1
	.type		_ZN40_INTERNAL_ea90ad99_4_k_cu_4ed87747_236604cuda3std3__442_GLOBAL__N__ea90ad99_4_k_cu_4ed87747_236606ignoreE,@object
	.size		_ZN40_INTERNAL_ea90ad99_4_k_cu_4ed87747_236604cuda3std3__442_GLOBAL__N__ea90ad99_4_k_cu_4ed87747_236606ignoreE,(_ZN40_INTERNAL_ea90ad99_4_k_cu_4ed87747_236604cute7productE - _ZN40_INTERNAL_ea90ad99_4_k_cu_4ed87747_236604cuda3std3__442_GLOBAL__N__ea90ad99_4_k_cu_4ed87747_236606ignoreE)
_ZN40_INTERNAL_ea90ad99_4_k_cu_4ed87747_236604cuda3std3__442_GLOBAL__N__ea90ad99_4_k_cu_4ed87747_236606ignoreE:
	.zero		1
	.type		_ZN40_INTERNAL_ea90ad99_4_k_cu_4ed87747_236604cute7productE,@object
	.size		_ZN40_INTERNAL_ea90ad99_4_k_cu_4ed87747_236604cute7productE,(_ZN40_INTERNAL_ea90ad99_4_k_cu_4ed87747_236604cuda3std3__45__cpo3endE - _ZN40_INTERNAL_ea90ad99_4_k_cu_4ed87747_236604cute7productE)
_ZN40_INTERNAL_ea90ad99_4_k_cu_4ed87747_236604cute7productE:
	.zero		1
	.type		_ZN40_INTERNAL_ea90ad99_4_k_cu_4ed87747_236604cuda3std3__45__cpo3endE,@object
	.size		_ZN40_INTERNAL_ea90ad99_4_k_cu_4ed87747_236604cuda3std3__45__cpo3endE,(_ZN40_INTERNAL_ea90ad99_4_k_cu_4ed87747_236604cuda3std3__419piecewise_constructE - _ZN40_INTERNAL_ea90ad99_4_k_cu_4ed87747_236604cuda3std3__45__cpo3endE)
_ZN40_INTERNAL_ea90ad99_4_k_cu_4ed87747_236604cuda3std3__45__cpo3endE:
	.zero		1
	.type		_ZN40_INTERNAL_ea90ad99_4_k_cu_4ed87747_236604cuda3std3__419piecewise_constructE,@object
	.size		_ZN40_INTERNAL_ea90ad99_4_k_cu_4ed87747_236604cuda3std3__419piecewise_constructE,(_ZN40_INTERNAL_ea90ad99_4_k_cu_4ed87747_236604cuda3std3__45__cpo4cendE - _ZN40_INTERNAL_ea90ad99_4_k_cu_4ed87747_236604cuda3std3__419piecewise_constructE)
_ZN40_INTERNAL_ea90ad99_4_k_cu_4ed87747_236604cuda3std3__419piecewise_constructE:
	.zero		1
	.type		_ZN40_INTERNAL_ea90ad99_4_k_cu_4ed87747_236604cuda3std3__45__cpo4cendE,@object
	.size		_ZN40_INTERNAL_ea90ad99_4_k_cu_4ed87747_236604cuda3std3__45__cpo4cendE,(_ZN40_INTERNAL_ea90ad99_4_k_cu_4ed87747_236604cuda3std6ranges3__45__cpo4swapE - _ZN40_INTERNAL_ea90ad99_4_k_cu_4ed87747_236604cuda3std3__45__cpo4cendE)
_ZN40_INTERNAL_ea90ad99_4_k_cu_4ed87747_236604cuda3std3__45__cpo4cendE:
	.zero		1
	.type		_ZN40_INTERNAL_ea90ad99_4_k_cu_4ed87747_236604cuda3std6ranges3__45__cpo4swapE,@object
	.size		_ZN40_INTERNAL_ea90ad99_4_k_cu_4ed87747_236604cuda3std6ranges3__45__cpo4swapE,(.L_8 - _ZN40_INTERNAL_ea90ad99_4_k_cu_4ed87747_236604cuda3std6ranges3__45__cpo4swapE)
_ZN40_INTERNAL_ea90ad99_4_k_cu_4ed87747_236604cuda3std6ranges3__45__cpo4swapE:
	.zero		1
.L_8:


//--------------------- .nv.constant0._ZN7cutlass13device_kernelINS_4gemm6kernel13GemmUniversalIN4cute5tupleIJiiiiEEENS1_10collective13CollectiveMmaINS1_34MainloopSm90TmaGmmaWarpSpecializedILi7ENS5_IJNS4_1CILi1EEESB_SB_EEENS1_35KernelTmaWarpSpecializedCooperativeEEENS5_IJNSA_ILi128EEESF_NSA_ILi64EEEEEENS_10bfloat16_tENS5_IJlSB_lEEESI_NS5_IJSB_llEEENS4_8TiledMMAINS4_8MMA_AtomIJNS4_4SM904GMMA28MMA_64x128x16_F32BF16BF16_SSILNSO_5MajorE0ELSQ_1ELNSO_7ScaleInE1ELSR_1EEEEEENS4_6LayoutINS5_IJNSA_ILi2EEESB_SB_EEENS5_IJSB_NSA_ILi0EEESX_EEEEENS5_IJNS4_10UnderscoreES10_S10_EEEEENS4_13SM90_TMA_LOADENS4_14ComposedLayoutINS4_7SwizzleILi3ELi4ELi3EEENS4_18smem_ptr_flag_bitsILi16EEENSU_INS5_IJNSA_ILi8EEESG_EEENS5_IJSG_SB_EEEEEEEvNS4_8identityES13_NS14_IS16_S18_NSU_INS5_IJSG_S19_EEENS5_IJSB_SG_EEEEEEEvS1E_EENS_8epilogue10collective6detail29Sm90TmaWarpSpecializedAdapterINS1L_15DefaultEpilogueISI_SJ_SJ_NS1K_6thread17LinearCombinationISI_Li1EffLNS1P_9ScaleType4KindE0ELNS_15FloatRoundStyleE2ESI_EENS1_15EpilogueDefaultEEEEEvvEEEEvNT_6ParamsE --------------------------
	.section	.nv.constant0._ZN7cutlass13device_kernelINS_4gemm6kernel13GemmUniversalIN4cute5tupleIJiiiiEEENS1_10collective13CollectiveMmaINS1_34MainloopSm90TmaGmmaWarpSpecializedILi7ENS5_IJNS4_1CILi1EEESB_SB_EEENS1_35KernelTmaWarpSpecializedCooperativeEEENS5_IJNSA_ILi128EEESF_NSA_ILi64EEEEEENS_10bfloat16_tENS5_IJlSB_lEEESI_NS5_IJSB_llEEENS4_8TiledMMAINS4_8MMA_AtomIJNS4_4SM904GMMA28MMA_64x128x16_F32BF16BF16_SSILNSO_5MajorE0ELSQ_1ELNSO_7ScaleInE1ELSR_1EEEEEENS4_6LayoutINS5_IJNSA_ILi2EEESB_SB_EEENS5_IJSB_NSA_ILi0EEESX_EEEEENS5_IJNS4_10UnderscoreES10_S10_EEEEENS4_13SM90_TMA_LOADENS4_14ComposedLayoutINS4_7SwizzleILi3ELi4ELi3EEENS4_18smem_ptr_flag_bitsILi16EEENSU_INS5_IJNSA_ILi8EEESG_EEENS5_IJSG_SB_EEEEEEEvNS4_8identityES13_NS14_IS16_S18_NSU_INS5_IJSG_S19_EEENS5_IJSB_SG_EEEEEEEvS1E_EENS_8epilogue10collective6detail29Sm90TmaWarpSpecializedAdapterINS1L_15DefaultEpilogueISI_SJ_SJ_NS1K_6thread17LinearCombinationISI_Li1EffLNS1P_9ScaleType4KindE0ELNS_15FloatRoundStyleE2ESI_EENS1_15EpilogueDefaultEEEEEvvEEEEvNT_6ParamsE,"a",@progbits
	.sectionflags	@""
	.align	4
.nv.constant0._ZN7cutlass13device_kernelINS_4gemm6kernel13GemmUniversalIN4cute5tupleIJiiiiEEENS1_10collective13CollectiveMmaINS1_34MainloopSm90TmaGmmaWarpSpecializedILi7ENS5_IJNS4_1CILi1EEESB_SB_EEENS1_35KernelTmaWarpSpecializedCooperativeEEENS5_IJNSA_ILi128EEESF_NSA_ILi64EEEEEENS_10bfloat16_tENS5_IJlSB_lEEESI_NS5_IJSB_llEEENS4_8TiledMMAINS4_8MMA_AtomIJNS4_4SM904GMMA28MMA_64x128x16_F32BF16BF16_SSILNSO_5MajorE0ELSQ_1ELNSO_7ScaleInE1ELSR_1EEEEEENS4_6LayoutINS5_IJNSA_ILi2EEESB_SB_EEENS5_IJSB_NSA_ILi0EEESX_EEEEENS5_IJNS4_10UnderscoreES10_S10_EEEEENS4_13SM90_TMA_LOADENS4_14ComposedLayoutINS4_7SwizzleILi3ELi4ELi3EEENS4_18smem_ptr_flag_bitsILi16EEENSU_INS5_IJNSA_ILi8EEESG_EEENS5_IJSG_SB_EEEEEEEvNS4_8identityES13_NS14_IS16_S18_NSU_INS5_IJSG_S19_EEENS5_IJSB_SG_EEEEEEEvS1E_EENS_8epilogue10collective6detail29Sm90TmaWarpSpecializedAdapterINS1L_15DefaultEpilogueISI_SJ_SJ_NS1K_6thread17LinearCombinationISI_Li1EffLNS1P_9ScaleType4KindE0ELNS_15FloatRoundStyleE2ESI_EENS1_15EpilogueDefaultEEEEEvvEEEEvNT_6ParamsE:
	.zero		1664


//--------------------- SYMBOLS --------------------------

	.type		.nv.reservedSmem.offset0,@object
	.size		.nv.reservedSmem.offset0,0x4
	.type		__assertfail,@function
